	.headerflags	@"EF_CUDA_TEXMODE_UNIFIED EF_CUDA_64BIT_ADDRESS EF_CUDA_ACCELERATORS EF_CUDA_SM90 EF_CUDA_VIRTUAL_SM(EF_CUDA_SM90)"
	.elftype	@"ET_EXEC"


//--------------------- .nv.info                  --------------------------
	.section	.nv.info,"",@"SHT_CUDA_INFO"
	.align	4


	//----- nvinfo : EIATTR_REGCOUNT
	.align		4
        /*0000*/ 	.byte	0x04, 0x2f
        /*0002*/ 	.short	(.L_3 - .L_2)
	.align		4
.L_2:
        /*0004*/ 	.word	index@(triton_poi_fused__native_batch_norm_legit_no_training_mul_softplus_tanh_8)
        /*0008*/ 	.word	0x0000003d


	//----- nvinfo : EIATTR_MIN_STACK_SIZE
	.align		4
.L_3:
        /*000c*/ 	.byte	0x04, 0x12
        /*000e*/ 	.short	(.L_5 - .L_4)
	.align		4
.L_4:
        /*0010*/ 	.word	index@(triton_poi_fused__native_batch_norm_legit_no_training_mul_softplus_tanh_8)
        /*0014*/ 	.word	0x00000000


	//----- nvinfo : EIATTR_FRAME_SIZE
	.align		4
.L_5:
        /*0018*/ 	.byte	0x04, 0x11
        /*001a*/ 	.short	(.L_7 - .L_6)
	.align		4
.L_6:
        /*001c*/ 	.word	index@(triton_poi_fused__native_batch_norm_legit_no_training_mul_softplus_tanh_8)
        /*0020*/ 	.word	0x00000000


	//----- nvinfo : EIATTR_MIN_STACK_SIZE
	.align		4
.L_7:
        /*0024*/ 	.byte	0x04, 0x12
        /*0026*/ 	.short	(.L_9 - .L_8)
	.align		4
.L_8:
        /*0028*/ 	.word	index@(triton_poi_fused__native_batch_norm_legit_no_training_mul_softplus_tanh_8)
        /*002c*/ 	.word	0x00000000
.L_9:


//--------------------- .nv.info.triton_poi_fused__native_batch_norm_legit_no_training_mul_softplus_tanh_8 --------------------------
	.section	.nv.info.triton_poi_fused__native_batch_norm_legit_no_training_mul_softplus_tanh_8,"",@"SHT_CUDA_INFO"
	.sectionflags	@""
	.align	4


	//----- nvinfo : EIATTR_CUDA_API_VERSION
	.align		4
        /*0000*/ 	.byte	0x04, 0x37
        /*0002*/ 	.short	(.L_11 - .L_10)
.L_10:
        /*0004*/ 	.word	0x0000007c


	//----- nvinfo : EIATTR_KPARAM_INFO
	.align		4
.L_11:
        /*0008*/ 	.byte	0x04, 0x17
        /*000a*/ 	.short	(.L_13 - .L_12)
.L_12:
        /*000c*/ 	.word	0x00000000
        /*0010*/ 	.short	0x0007
        /*0012*/ 	.short	0x0034
        /*0014*/ 	.byte	0x00, 0xf0, 0x11, 0x00


	//----- nvinfo : EIATTR_KPARAM_INFO
	.align		4
.L_13:
        /*0018*/ 	.byte	0x04, 0x17
        /*001a*/ 	.short	(.L_15 - .L_14)
.L_14:
        /*001c*/ 	.word	0x00000000
        /*0020*/ 	.short	0x0006
        /*0022*/ 	.short	0x0030
        /*0024*/ 	.byte	0x00, 0xf0, 0x11, 0x00


	//----- nvinfo : EIATTR_KPARAM_INFO
	.align		4
.L_15:
        /*0028*/ 	.byte	0x04, 0x17
        /*002a*/ 	.short	(.L_17 - .L_16)
.L_16:
        /*002c*/ 	.word	0x00000000
        /*0030*/ 	.short	0x0005
        /*0032*/ 	.short	0x0028
        /*0034*/ 	.byte	0x00, 0xf4, 0x21, 0x00


	//----- nvinfo : EIATTR_KPARAM_INFO
	.align		4
.L_17:
        /*0038*/ 	.byte	0x04, 0x17
        /*003a*/ 	.short	(.L_19 - .L_18)
.L_18:
        /*003c*/ 	.word	0x00000000
        /*0040*/ 	.short	0x0004
        /*0042*/ 	.short	0x0020
        /*0044*/ 	.byte	0x00, 0xf4, 0x21, 0x00


	//----- nvinfo : EIATTR_KPARAM_INFO
	.align		4
.L_19:
        /*0048*/ 	.byte	0x04, 0x17
        /*004a*/ 	.short	(.L_21 - .L_20)
.L_20:
        /*004c*/ 	.word	0x00000000
        /*0050*/ 	.short	0x0003
        /*0052*/ 	.short	0x0018
        /*0054*/ 	.byte	0x00, 0xf4, 0x21, 0x00


	//----- nvinfo : EIATTR_KPARAM_INFO
	.align		4
.L_21:
        /*0058*/ 	.byte	0x04, 0x17
        /*005a*/ 	.short	(.L_23 - .L_22)
.L_22:
        /*005c*/ 	.word	0x00000000
        /*0060*/ 	.short	0x0002
        /*0062*/ 	.short	0x0010
        /*0064*/ 	.byte	0x00, 0xf4, 0x21, 0x00


	//----- nvinfo : EIATTR_KPARAM_INFO
	.align		4
.L_23:
        /*0068*/ 	.byte	0x04, 0x17
        /*006a*/ 	.short	(.L_25 - .L_24)
.L_24:
        /*006c*/ 	.word	0x00000000
        /*0070*/ 	.short	0x0001
        /*0072*/ 	.short	0x0008
        /*0074*/ 	.byte	0x00, 0xf4, 0x21, 0x00


	//----- nvinfo : EIATTR_KPARAM_INFO
	.align		4
.L_25:
        /*0078*/ 	.byte	0x04, 0x17
        /*007a*/ 	.short	(.L_27 - .L_26)
.L_26:
        /*007c*/ 	.word	0x00000000
        /*0080*/ 	.short	0x0000
        /*0082*/ 	.short	0x0000
        /*0084*/ 	.byte	0x00, 0xf4, 0x21, 0x00


	//----- nvinfo : EIATTR_SPARSE_MMA_MASK
	.align		4
.L_27:
        /*0088*/ 	.byte	0x03, 0x50
        /*008a*/ 	.short	0x0000


	//----- nvinfo : EIATTR_MAXREG_COUNT
	.align		4
        /*008c*/ 	.byte	0x03, 0x1b
        /*008e*/ 	.short	0x00ff


	//----- nvinfo : EIATTR_EXIT_INSTR_OFFSETS
	.align		4
        /*0090*/ 	.byte	0x04, 0x1c
        /*0092*/ 	.short	(.L_29 - .L_28)


	//   ....[0]....
.L_28:
        /*0094*/ 	.word	0x000049e0


	//   ....[1]....
        /*0098*/ 	.word	0x00004a30


	//----- nvinfo : EIATTR_REQNTID
	.align		4
.L_29:
        /*009c*/ 	.byte	0x04, 0x10
        /*009e*/ 	.short	(.L_31 - .L_30)
.L_30:
        /*00a0*/ 	.word	0x00000100
        /*00a4*/ 	.word	0x00000001
        /*00a8*/ 	.word	0x00000001


	//----- nvinfo : EIATTR_CRS_STACK_SIZE
	.align		4
.L_31:
        /*00ac*/ 	.byte	0x04, 0x1e
        /*00ae*/ 	.short	(.L_33 - .L_32)
.L_32:
        /*00b0*/ 	.word	0x00000000


	//----- nvinfo : EIATTR_CBANK_PARAM_SIZE
	.align		4
.L_33:
        /*00b4*/ 	.byte	0x03, 0x19
        /*00b6*/ 	.short	0x0038


	//----- nvinfo : EIATTR_PARAM_CBANK
	.align		4
        /*00b8*/ 	.byte	0x04, 0x0a
        /*00ba*/ 	.short	(.L_35 - .L_34)
	.align		4
.L_34:
        /*00bc*/ 	.word	index@(.nv.constant0.triton_poi_fused__native_batch_norm_legit_no_training_mul_softplus_tanh_8)
        /*00c0*/ 	.short	0x0210
        /*00c2*/ 	.short	0x0038


	//----- nvinfo : EIATTR_SW_WAR
	.align		4
.L_35:
        /*00c4*/ 	.byte	0x04, 0x36
        /*00c6*/ 	.short	(.L_37 - .L_36)
.L_36:
        /*00c8*/ 	.word	0x00000008
.L_37:


//--------------------- .nv.callgraph             --------------------------
	.section	.nv.callgraph,"",@"SHT_CUDA_CALLGRAPH"
	.align	4
	.sectionentsize	8
	.align		4
        /*0000*/ 	.word	0x00000000
	.align		4
        /*0004*/ 	.word	0xffffffff
	.align		4
        /*0008*/ 	.word	0x00000000
	.align		4
        /*000c*/ 	.word	0xfffffffe
	.align		4
        /*0010*/ 	.word	0x00000000
	.align		4
        /*0014*/ 	.word	0xfffffffd
	.align		4
        /*0018*/ 	.word	0x00000000
	.align		4
        /*001c*/ 	.word	0xfffffffc


//--------------------- .nv.constant4             --------------------------
	.section	.nv.constant4,"a",@progbits
	.align	8
	.align		8
.nv.constant4:
        /*0000*/ 	.dword	_$_str
	.align		8
        /*0008*/ 	.dword	_$_str_$_2


//--------------------- .text.triton_poi_fused__native_batch_norm_legit_no_training_mul_softplus_tanh_8 --------------------------
	.section	.text.triton_poi_fused__native_batch_norm_legit_no_training_mul_softplus_tanh_8,"ax",@progbits
	.sectionflags	@"SHF_BARRIERS=1"
	.align	128
        .global         triton_poi_fused__native_batch_norm_legit_no_training_mul_softplus_tanh_8
        .type           triton_poi_fused__native_batch_norm_legit_no_training_mul_softplus_tanh_8,@function
        .size           triton_poi_fused__native_batch_norm_legit_no_training_mul_softplus_tanh_8,(.L_x_81 - triton_poi_fused__native_batch_norm_legit_no_training_mul_softplus_tanh_8)
        .other          triton_poi_fused__native_batch_norm_legit_no_training_mul_softplus_tanh_8,@"STO_CUDA_ENTRY STV_DEFAULT"
triton_poi_fused__native_batch_norm_legit_no_training_mul_softplus_tanh_8:
.text.triton_poi_fused__native_batch_norm_legit_no_training_mul_softplus_tanh_8:
[----:B------:R-:W0:Y:S01]  /*0000*/  LDC R1, c[0x0][0x28] ;  /* 0x00000a00ff017b82 */ /* 0x000e220000000800 */
[----:B------:R-:W1:Y:S07]  /*0010*/  S2R R0, SR_TID.X ;  /* 0x0000000000007919 */ /* 0x000e6e0000002100 */
[----:B------:R-:W2:Y:S01]  /*0020*/  S2UR UR5, SR_CTAID.X ;  /* 0x00000000000579c3 */ /* 0x000ea20000002500 */
[----:B------:R-:W-:Y:S02]  /*0030*/  CS2R R24, SRZ ;  /* 0x0000000000187805 */ /* 0x000fe4000001ff00 */
[----:B------:R-:W-:Y:S01]  /*0040*/  CS2R R26, SRZ ;  /* 0x00000000001a7805 */ /* 0x000fe2000001ff00 */
[----:B------:R-:W-:-:S04]  /*0050*/  ULDC.64 UR8, c[0x0][0x208] ;  /* 0x0000820000087ab9 */ /* 0x000fc80000000a00 */
[----:B------:R-:W3:Y:S08]  /*0060*/  LDC.64 R4, c[0x0][0x220] ;  /* 0x00008800ff047b82 */ /* 0x000ef00000000a00 */
[----:B------:R-:W4:Y:S01]  /*0070*/  S2UR UR4, SR_CTAID.Y ;  /* 0x00000000000479c3 */ /* 0x000f220000002600 */
[----:B--2---:R-:W-:-:S07]  /*0080*/  USHF.L.U32 UR5, UR5, 0x6, URZ ;  /* 0x0000000605057899 */ /* 0x004fce000800063f */
[----:B------:R-:W2:Y:S01]  /*0090*/  LDC.64 R40, c[0x0][0x210] ;  /* 0x00008400ff287b82 */ /* 0x000ea20000000a00 */
[----:B------:R-:W-:Y:S02]  /*00a0*/  MOV R31, UR5 ;  /* 0x00000005001f7c02 */ /* 0x000fe40008000f00 */
[----:B-1----:R-:W-:-:S05]  /*00b0*/  SHF.L.U32 R2, R0, 0x2, RZ ;  /* 0x0000000200027819 */ /* 0x002fca00000006ff */
[----:B------:R-:W1:Y:S01]  /*00c0*/  LDC.64 R18, c[0x0][0x218] ;  /* 0x00008600ff127b82 */ /* 0x000e620000000a00 */
[----:B------:R-:W-:-:S04]  /*00d0*/  LOP3.LUT R31, R31, 0x3c, R2, 0xf8, !PT ;  /* 0x0000003c1f1f7812 */ /* 0x000fc800078ef802 */
[C---:B------:R-:W-:Y:S01]  /*00e0*/  ISETP.GE.AND P0, PT, R31.reuse, 0x80, PT ;  /* 0x000000801f00780c */ /* 0x040fe20003f06270 */
[----:B---3--:R-:W-:Y:S02]  /*00f0*/  IMAD.WIDE R4, R31, 0x4, R4 ;  /* 0x000000041f047825 */ /* 0x008fe400078e0204 */
[----:B------:R-:W3:Y:S08]  /*0100*/  LDC.64 R32, c[0x0][0x228] ;  /* 0x00008a00ff207b82 */ /* 0x000ef00000000a00 */
[----:B------:R-:W5:Y:S02]  /*0110*/  LDC.64 R34, c[0x0][0x230] ;  /* 0x00008c00ff227b82 */ /* 0x000f640000000a00 */
[----:B------:R1:W5:Y:S01]  /*0120*/  @!P0 LDG.E.EL.128 R24, desc[UR8][R4.64] ;  /* 0x0000000804188981 */ /* 0x000362000c2e1d00 */
[----:B------:R-:W-:Y:S01]  /*0130*/  SHF.R.U32.HI R3, RZ, 0x4, R0 ;  /* 0x00000004ff037819 */ /* 0x000fe20000011600 */
[----:B----4-:R-:W-:Y:S01]  /*0140*/  USHF.L.U32 UR4, UR4, 0x6, URZ ;  /* 0x0000000604047899 */ /* 0x010fe2000800063f */
[----:B------:R-:W-:-:S02]  /*0150*/  CS2R R20, SRZ ;  /* 0x0000000000147805 */ /* 0x000fc4000001ff00 */
[----:B------:R-:W-:Y:S02]  /*0160*/  CS2R R22, SRZ ;  /* 0x0000000000167805 */ /* 0x000fe4000001ff00 */
[----:B------:R-:W-:Y:S02]  /*0170*/  SGXT.U32 R3, R3, 0x4 ;  /* 0x000000040303781a */ /* 0x000fe40000000000 */
[----:B------:R-:W-:Y:S01]  /*0180*/  CS2R R6, SRZ ;  /* 0x0000000000067805 */ /* 0x000fe2000001ff00 */
[----:B-1----:R-:W-:Y:S01]  /*0190*/  IMAD.WIDE R18, R31, 0x4, R18 ;  /* 0x000000041f127825 */ /* 0x002fe200078e0212 */
[----:B------:R-:W-:Y:S02]  /*01a0*/  LOP3.LUT R0, R3, UR4, RZ, 0xfc, !PT ;  /* 0x0000000403007c12 */ /* 0x000fe4000f8efcff */
[----:B0-----:R-:W-:Y:S02]  /*01b0*/  CS2R R4, SRZ ;  /* 0x0000000000047805 */ /* 0x001fe4000001ff00 */
[----:B------:R-:W-:-:S02]  /*01c0*/  LEA R17, R0, R31, 0x7 ;  /* 0x0000001f00117211 */ /* 0x000fc400078e38ff */
[----:B------:R-:W-:Y:S02]  /*01d0*/  CS2R R8, SRZ ;  /* 0x0000000000087805 */ /* 0x000fe4000001ff00 */
[----:B------:R-:W4:Y:S01]  /*01e0*/  @!P0 LDG.E.EL.128 R4, desc[UR8][R18.64] ;  /* 0x0000000812048981 */ /* 0x000f22000c2e1d00 */
[----:B--2---:R-:W-:Y:S01]  /*01f0*/  IMAD.WIDE R16, R17, 0x4, R40 ;  /* 0x0000000411107825 */ /* 0x004fe200078e0228 */
[----:B------:R-:W-:Y:S02]  /*0200*/  CS2R R10, SRZ ;  /* 0x00000000000a7805 */ /* 0x000fe4000001ff00 */
[----:B------:R-:W-:Y:S02]  /*0210*/  CS2R R12, SRZ ;  /* 0x00000000000c7805 */ /* 0x000fe4000001ff00 */
[----:B------:R-:W-:Y:S01]  /*0220*/  CS2R R14, SRZ ;  /* 0x00000000000e7805 */ /* 0x000fe2000001ff00 */
[----:B------:R0:W4:Y:S01]  /*0230*/  @!P0 LDG.E.EL.128 R20, desc[UR8][R16.64] ;  /* 0x0000000810148981 */ /* 0x000122000c2e1d00 */
[----:B---3--:R-:W-:-:S04]  /*0240*/  IMAD.WIDE R32, R31, 0x4, R32 ;  /* 0x000000041f207825 */ /* 0x008fc800078e0220 */
[----:B-----5:R-:W-:Y:S01]  /*0250*/  IMAD.WIDE R34, R31, 0x4, R34 ;  /* 0x000000041f227825 */ /* 0x020fe200078e0222 */
[----:B------:R-:W2:Y:S04]  /*0260*/  @!P0 LDG.E.EL.128 R8, desc[UR8][R32.64] ;  /* 0x0000000820088981 */ /* 0x000ea8000c2e1d00 */
[----:B------:R1:W2:Y:S01]  /*0270*/  @!P0 LDG.E.EL.128 R12, desc[UR8][R34.64] ;  /* 0x00000008220c8981 */ /* 0x0002a2000c2e1d00 */
[----:B------:R-:W-:-:S04]  /*0280*/  MOV R0, UR4 ;  /* 0x0000000400007c02 */ /* 0x000fc80008000f00 */
[----:B------:R-:W-:-:S04]  /*0290*/  LOP3.LUT R0, R0, 0x10, R3, 0xfe, !PT ;  /* 0x0000001000007812 */ /* 0x000fc800078efe03 */
[----:B------:R-:W-:Y:S02]  /*02a0*/  LEA R29, R0, R31, 0x7 ;  /* 0x0000001f001d7211 */ /* 0x000fe400078e38ff */
[----:B0-----:R-:W-:Y:S02]  /*02b0*/  CS2R R16, SRZ ;  /* 0x0000000000107805 */ /* 0x001fe4000001ff00 */
[----:B------:R-:W-:Y:S01]  /*02c0*/  CS2R R18, SRZ ;  /* 0x0000000000127805 */ /* 0x000fe2000001ff00 */
[----:B------:R-:W-:-:S05]  /*02d0*/  IMAD.WIDE R28, R29, 0x4, R40 ;  /* 0x000000041d1c7825 */ /* 0x000fca00078e0228 */
[----:B------:R0:W3:Y:S01]  /*02e0*/  @!P0 LDG.E.EL.128 R16, desc[UR8][R28.64] ;  /* 0x000000081c108981 */ /* 0x0000e2000c2e1d00 */
[----:B------:R-:W-:Y:S01]  /*02f0*/  HFMA2.MMA R0, -RZ, RZ, 1.625, 0 ;  /* 0x3e800000ff007435 */ /* 0x000fe200000001ff */
[----:B------:R-:W-:-:S04]  /*0300*/  FADD R24, R24, 9.9999997473787516356e-06 ;  /* 0x3727c5ac18187421 */ /* 0x000fc80000000000 */
[----:B------:R-:W5:Y:S02]  /*0310*/  MUFU.SQRT R30, R24 ;  /* 0x00000018001e7308 */ /* 0x000f640000002000 */
[C---:B-----5:R-:W-:Y:S02]  /*0320*/  FSETP.GT.AND P1, PT, R30.reuse, 8.50705917302346158658e+37, PT ;  /* 0x7e8000001e00780b */ /* 0x060fe40003f24000 */
[----:B------:R-:W-:-:S11]  /*0330*/  FSETP.GEU.AND P3, PT, R30, 1.175494350822287508e-38, PT ;  /* 0x008000001e00780b */ /* 0x000fd60003f6e000 */
[----:B------:R-:W-:-:S04]  /*0340*/  @P1 FMUL R30, R30, 0.25 ;  /* 0x3e8000001e1e1820 */ /* 0x000fc80000400000 */
[----:B------:R-:W-:-:S04]  /*0350*/  @!P3 FMUL R30, R30, 16777216 ;  /* 0x4b8000001e1eb820 */ /* 0x000fc80000400000 */
[----:B-1----:R-:W1:Y:S01]  /*0360*/  MUFU.RCP R35, R30 ;  /* 0x0000001e00237308 */ /* 0x002e620000001000 */
[----:B------:R-:W-:Y:S01]  /*0370*/  FSEL R24, R0, 1, P1 ;  /* 0x3f80000000187808 */ /* 0x000fe20000800000 */
[----:B------:R-:W-:-:S04]  /*0380*/  FADD R25, R25, 9.9999997473787516356e-06 ;  /* 0x3727c5ac19197421 */ /* 0x000fc80000000000 */
[----:B------:R-:W-:Y:S02]  /*0390*/  @!P3 FMUL R24, R24, 16777216 ;  /* 0x4b8000001818b820 */ /* 0x000fe40000400000 */
[----:B------:R-:W5:Y:S01]  /*03a0*/  MUFU.SQRT R25, R25 ;  /* 0x0000001900197308 */ /* 0x000f620000002000 */
[----:B----4-:R-:W-:Y:S01]  /*03b0*/  FADD R20, -R4, R20 ;  /* 0x0000001404147221 */ /* 0x010fe20000000100 */
[----:B------:R-:W-:Y:S01]  /*03c0*/  FADD R26, R26, 9.9999997473787516356e-06 ;  /* 0x3727c5ac1a1a7421 */ /* 0x000fe20000000000 */
[----:B-1----:R-:W-:-:S05]  /*03d0*/  FMUL R35, R35, R24 ;  /* 0x0000001823237220 */ /* 0x002fca0000400000 */
[----:B------:R-:W1:Y:S01]  /*03e0*/  MUFU.SQRT R26, R26 ;  /* 0x0000001a001a7308 */ /* 0x000e620000002000 */
[----:B0-----:R-:W-:-:S04]  /*03f0*/  FMUL R29, R20, R35 ;  /* 0x00000023141d7220 */ /* 0x001fc80000400000 */
[----:B--2---:R-:W-:Y:S01]  /*0400*/  FFMA R28, R29, R8, R12 ;  /* 0x000000081d1c7223 */ /* 0x004fe2000000000c */
[----:B-----5:R-:W-:-:S03]  /*0410*/  FSETP.GT.AND P2, PT, R25, 8.50705917302346158658e+37, PT ;  /* 0x7e8000001900780b */ /* 0x020fc60003f44000 */
[----:B------:R-:W-:Y:S01]  /*0420*/  FMUL R33, R28, 1.4426950216293334961 ;  /* 0x3fb8aa3b1c217820 */ /* 0x000fe20000400000 */
[----:B------:R-:W-:Y:S01]  /*0430*/  FSETP.GEU.AND P4, PT, R25, 1.175494350822287508e-38, PT ;  /* 0x008000001900780b */ /* 0x000fe20003f8e000 */
[----:B------:R-:W-:-:S03]  /*0440*/  FADD R27, R27, 9.9999997473787516356e-06 ;  /* 0x3727c5ac1b1b7421 */ /* 0x000fc60000000000 */
[----:B------:R-:W-:Y:S02]  /*0450*/  FSETP.GEU.AND P1, PT, R33, -126, PT ;  /* 0xc2fc00002100780b */ /* 0x000fe40003f2e000 */
[C---:B-1----:R-:W-:Y:S01]  /*0460*/  FSETP.GT.AND P3, PT, R26.reuse, 8.50705917302346158658e+37, PT ;  /* 0x7e8000001a00780b */ /* 0x042fe20003f64000 */
[----:B------:R-:W0:Y:S01]  /*0470*/  MUFU.SQRT R27, R27 ;  /* 0x0000001b001b7308 */ /* 0x000e220000002000 */
[----:B------:R-:W-:Y:S01]  /*0480*/  FSETP.GEU.AND P5, PT, R26, 1.175494350822287508e-38, PT ;  /* 0x008000001a00780b */ /* 0x000fe20003fae000 */
[----:B------:R-:W-:-:S04]  /*0490*/  @P2 FMUL R25, R25, 0.25 ;  /* 0x3e80000019192820 */ /* 0x000fc80000400000 */
[----:B------:R-:W-:-:S04]  /*04a0*/  @!P4 FMUL R25, R25, 16777216 ;  /* 0x4b8000001919c820 */ /* 0x000fc80000400000 */
[----:B------:R-:W-:Y:S01]  /*04b0*/  @!P1 FMUL R33, R33, 0.5 ;  /* 0x3f00000021219820 */ /* 0x000fe20000400000 */
[----:B------:R-:W1:Y:S01]  /*04c0*/  MUFU.RCP R36, R25 ;  /* 0x0000001900247308 */ /* 0x000e620000001000 */
[----:B------:R-:W-:Y:S01]  /*04d0*/  @P3 FMUL R26, R26, 0.25 ;  /* 0x3e8000001a1a3820 */ /* 0x000fe20000400000 */
[----:B------:R-:W-:Y:S02]  /*04e0*/  FSEL R29, R0, 1, P2 ;  /* 0x3f800000001d7808 */ /* 0x000fe40001000000 */
[----:B0-----:R-:W-:Y:S01]  /*04f0*/  FSETP.GT.AND P2, PT, R27, 8.50705917302346158658e+37, PT ;  /* 0x7e8000001b00780b */ /* 0x001fe20003f44000 */
[----:B------:R-:W-:-:S03]  /*0500*/  @!P5 FMUL R26, R26, 16777216 ;  /* 0x4b8000001a1ad820 */ /* 0x000fc60000400000 */
[----:B------:R-:W0:Y:S01]  /*0510*/  MUFU.EX2 R33, R33 ;  /* 0x0000002100217308 */ /* 0x000e220000000800 */
[----:B------:R-:W-:Y:S01]  /*0520*/  FSEL R37, R0, 1, P3 ;  /* 0x3f80000000257808 */ /* 0x000fe20001800000 */
[----:B------:R-:W-:Y:S01]  /*0530*/  @!P4 FMUL R29, R29, 16777216 ;  /* 0x4b8000001d1dc820 */ /* 0x000fe20000400000 */
[----:B------:R-:W-:-:S05]  /*0540*/  FSETP.GEU.AND P3, PT, R27, 1.175494350822287508e-38, PT ;  /* 0x008000001b00780b */ /* 0x000fca0003f6e000 */
[----:B------:R-:W2:Y:S01]  /*0550*/  MUFU.RCP R32, R26 ;  /* 0x0000001a00207308 */ /* 0x000ea20000001000 */
[----:B-1----:R-:W-:Y:S01]  /*0560*/  FMUL R36, R36, R29 ;  /* 0x0000001d24247220 */ /* 0x002fe20000400000 */
[----:B------:R-:W-:Y:S01]  /*0570*/  FADD R21, -R5, R21 ;  /* 0x0000001505157221 */ /* 0x000fe20000000100 */
[----:B------:R-:W-:Y:S01]  /*0580*/  @P2 FMUL R27, R27, 0.25 ;  /* 0x3e8000001b1b2820 */ /* 0x000fe20000400000 */
[----:B------:R-:W-:Y:S01]  /*0590*/  @!P5 FMUL R37, R37, 16777216 ;  /* 0x4b8000002525d820 */ /* 0x000fe20000400000 */
[----:B0-----:R-:W-:Y:S01]  /*05a0*/  @!P1 FMUL R33, R33, R33 ;  /* 0x0000002121219220 */ /* 0x001fe20000400000 */
[----:B------:R-:W-:Y:S01]  /*05b0*/  FMUL R30, R21, R36 ;  /* 0x00000024151e7220 */ /* 0x000fe20000400000 */
[----:B------:R-:W-:Y:S02]  /*05c0*/  FADD R21, -R6, R22 ;  /* 0x0000001606157221 */ /* 0x000fe40000000100 */
[----:B------:R-:W-:Y:S01]  /*05d0*/  FADD.FTZ.RZ R22, R33, 1 ;  /* 0x3f80000021167421 */ /* 0x000fe2000001c000 */
[----:B------:R-:W-:Y:S01]  /*05e0*/  @!P3 FMUL R27, R27, 16777216 ;  /* 0x4b8000001b1bb820 */ /* 0x000fe20000400000 */
[----:B------:R-:W-:Y:S01]  /*05f0*/  FFMA R30, R30, R9, R13 ;  /* 0x000000091e1e7223 */ /* 0x000fe2000000000d */
[----:B--2---:R-:W-:-:S02]  /*0600*/  FMUL R32, R32, R37 ;  /* 0x0000002520207220 */ /* 0x004fc40000400000 */
[----:B------:R-:W-:Y:S01]  /*0610*/  IADD3 R52, R22, -0x3f400000, RZ ;  /* 0xc0c0000016347810 */ /* 0x000fe20007ffe0ff */
[----:B------:R-:W0:Y:S01]  /*0620*/  MUFU.RCP R34, R27 ;  /* 0x0000001b00227308 */ /* 0x000e220000001000 */
[----:B------:R-:W-:Y:S01]  /*0630*/  MOV R20, UR4 ;  /* 0x0000000400147c02 */ /* 0x000fe20008000f00 */
[----:B------:R-:W-:Y:S01]  /*0640*/  FMUL R21, R21, R32 ;  /* 0x0000002015157220 */ /* 0x000fe20000400000 */
[----:B------:R-:W-:Y:S01]  /*0650*/  MOV R24, UR4 ;  /* 0x0000000400187c02 */ /* 0x000fe20008000f00 */
[----:B------:R-:W-:Y:S01]  /*0660*/  FMUL R51, R30, 1.4426950216293334961 ;  /* 0x3fb8aa3b1e337820 */ /* 0x000fe20000400000 */
[----:B------:R-:W-:Y:S01]  /*0670*/  LOP3.LUT R52, R52, 0xff800000, RZ, 0xc0, !PT ;  /* 0xff80000034347812 */ /* 0x000fe200078ec0ff */
[----:B------:R-:W-:Y:S01]  /*0680*/  FFMA R29, R21, R10, R14 ;  /* 0x0000000a151d7223 */ /* 0x000fe2000000000e */
[----:B------:R-:W-:Y:S02]  /*0690*/  LOP3.LUT R20, R20, 0x20, R3, 0xfe, !PT ;  /* 0x0000002014147812 */ /* 0x000fe400078efe03 */
[----:B------:R-:W-:-:S02]  /*06a0*/  LOP3.LUT R22, R24, 0x30, R3, 0xfe, !PT ;  /* 0x0000003018167812 */ /* 0x000fc400078efe03 */
[----:B------:R-:W-:Y:S02]  /*06b0*/  FSEL R21, R0, 1, P2 ;  /* 0x3f80000000157808 */ /* 0x000fe40001000000 */
[----:B------:R-:W-:Y:S02]  /*06c0*/  FSETP.GEU.AND P4, PT, R51, -126, PT ;  /* 0xc2fc00003300780b */ /* 0x000fe40003f8e000 */
[----:B------:R-:W-:Y:S02]  /*06d0*/  IADD3 R25, -R52, 0x40800000, RZ ;  /* 0x4080000034197810 */ /* 0x000fe40007ffe1ff */
[-C--:B------:R-:W-:Y:S02]  /*06e0*/  LEA R39, R20, R31.reuse, 0x7 ;  /* 0x0000001f14277211 */ /* 0x080fe400078e38ff */
[----:B------:R-:W-:Y:S01]  /*06f0*/  LEA R31, R22, R31, 0x7 ;  /* 0x0000001f161f7211 */ /* 0x000fe200078e38ff */
[----:B------:R-:W-:Y:S01]  /*0700*/  @!P3 FMUL R21, R21, 16777216 ;  /* 0x4b8000001515b820 */ /* 0x000fe20000400000 */
[----:B------:R-:W-:Y:S01]  /*0710*/  IADD3 R54, R33, -R52, RZ ;  /* 0x8000003421367210 */ /* 0x000fe20007ffe0ff */
[----:B------:R-:W-:Y:S01]  /*0720*/  FFMA.FTZ R25, R25, R0, -1 ;  /* 0xbf80000019197423 */ /* 0x000fe20000010000 */
[----:B------:R-:W-:Y:S01]  /*0730*/  FMUL R49, R29, 1.4426950216293334961 ;  /* 0x3fb8aa3b1d317820 */ /* 0x000fe20000400000 */
[----:B------:R-:W-:-:S04]  /*0740*/  IMAD.WIDE R38, R39, 0x4, R40 ;  /* 0x0000000427267825 */ /* 0x000fc800078e0228 */
[----:B0-----:R-:W-:Y:S01]  /*0750*/  FMUL R34, R34, R21 ;  /* 0x0000001522227220 */ /* 0x001fe20000400000 */
[----:B------:R-:W-:Y:S01]  /*0760*/  FADD R54, R54, R25 ;  /* 0x0000001936367221 */ /* 0x000fe20000000000 */
[----:B------:R-:W-:-:S04]  /*0770*/  IMAD.WIDE R40, R31, 0x4, R40 ;  /* 0x000000041f287825 */ /* 0x000fc800078e0228 */
[----:B------:R-:W-:Y:S01]  /*0780*/  FADD R31, -R7, R23 ;  /* 0x00000017071f7221 */ /* 0x000fe20000000100 */
[----:B------:R-:W-:Y:S02]  /*0790*/  CS2R R20, SRZ ;  /* 0x0000000000147805 */ /* 0x000fe4000001ff00 */
[----:B------:R-:W-:Y:S02]  /*07a0*/  CS2R R22, SRZ ;  /* 0x0000000000167805 */ /* 0x000fe4000001ff00 */
[----:B------:R-:W-:Y:S02]  /*07b0*/  CS2R R24, SRZ ;  /* 0x0000000000187805 */ /* 0x000fe4000001ff00 */
[----:B------:R-:W-:Y:S02]  /*07c0*/  CS2R R26, SRZ ;  /* 0x00000000001a7805 */ /* 0x000fe4000001ff00 */
[----:B------:R-:W-:Y:S01]  /*07d0*/  FSETP.GEU.AND P1, PT, R49, -126, PT ;  /* 0xc2fc00003100780b */ /* 0x000fe20003f2e000 */
[----:B------:R-:W-:Y:S01]  /*07e0*/  @!P4 FMUL R51, R51, 0.5 ;  /* 0x3f0000003333c820 */ /* 0x000fe20000400000 */
[----:B------:R0:W2:Y:S04]  /*07f0*/  @!P0 LDG.E.EL.128 R20, desc[UR8][R38.64] ;  /* 0x0000000826148981 */ /* 0x0000a8000c2e1d00 */
[----:B------:R1:W4:Y:S01]  /*0800*/  @!P0 LDG.E.EL.128 R24, desc[UR8][R40.64] ;  /* 0x0000000828188981 */ /* 0x000322000c2e1d00 */
[----:B------:R-:W5:Y:S06]  /*0810*/  MUFU.EX2 R51, R51 ;  /* 0x0000003300337308 */ /* 0x000f6c0000000800 */
[----:B------:R-:W-:-:S06]  /*0820*/  @!P1 FMUL R49, R49, 0.5 ;  /* 0x3f00000031319820 */ /* 0x000fcc0000400000 */
[----:B------:R-:W0:Y:S01]  /*0830*/  MUFU.EX2 R49, R49 ;  /* 0x0000003100317308 */ /* 0x000e220000000800 */
[----:B------:R-:W-:Y:S01]  /*0840*/  MOV R37, 0x3d39bf78 ;  /* 0x3d39bf7800257802 */ /* 0x000fe20000000f00 */
[----:B-----5:R-:W-:-:S04]  /*0850*/  @!P4 FMUL R51, R51, R51 ;  /* 0x000000333333c220 */ /* 0x020fc80000400000 */
[----:B------:R-:W-:Y:S01]  /*0860*/  FADD.FTZ.RZ R42, R51, 1 ;  /* 0x3f800000332a7421 */ /* 0x000fe2000001c000 */
[----:B------:R-:W-:-:S04]  /*0870*/  FFMA.FTZ R43, R54, -R37, 0.10546888411045074463 ;  /* 0x3dd80012362b7423 */ /* 0x000fc80000010825 */
[----:B------:R-:W-:Y:S01]  /*0880*/  IADD3 R42, R42, -0x3f400000, RZ ;  /* 0xc0c000002a2a7810 */ /* 0x000fe20007ffe0ff */
[----:B------:R-:W-:Y:S01]  /*0890*/  FFMA.FTZ R43, R54, R43, -0.13229703903198242188 ;  /* 0xbe0778e0362b7423 */ /* 0x000fe2000001002b */
[----:B0-----:R-:W-:Y:S02]  /*08a0*/  @!P1 FMUL R49, R49, R49 ;  /* 0x0000003131319220 */ /* 0x001fe40000400000 */
[----:B------:R-:W-:Y:S01]  /*08b0*/  LOP3.LUT R44, R42, 0xff800000, RZ, 0xc0, !PT ;  /* 0xff8000002a2c7812 */ /* 0x000fe200078ec0ff */
[----:B------:R-:W-:Y:S01]  /*08c0*/  FMUL R42, R31, R34 ;  /* 0x000000221f2a7220 */ /* 0x000fe20000400000 */
[----:B------:R-:W-:Y:S01]  /*08d0*/  FADD.FTZ.RZ R45, R49, 1 ;  /* 0x3f800000312d7421 */ /* 0x000fe2000001c000 */
[----:B------:R-:W-:Y:S02]  /*08e0*/  FFMA.FTZ R43, R54, R43, 0.14491446316242218018 ;  /* 0x3e146475362b7423 */ /* 0x000fe4000001002b */
[----:B------:R-:W-:Y:S02]  /*08f0*/  FFMA R31, R42, R11, R15 ;  /* 0x0000000b2a1f7223 */ /* 0x000fe4000000000f */
[C---:B------:R-:W-:Y:S01]  /*0900*/  FFMA.FTZ R43, R54.reuse, R43, -0.16641564667224884033 ;  /* 0xbe2a68dd362b7423 */ /* 0x040fe2000001002b */
[----:B------:R-:W-:Y:S01]  /*0910*/  IADD3 R46, R45, -0x3f400000, RZ ;  /* 0xc0c000002d2e7810 */ /* 0x000fe20007ffe0ff */
[----:B------:R-:W-:Y:S01]  /*0920*/  FMUL R39, R31, 1.4426950216293334961 ;  /* 0x3fb8aa3b1f277820 */ /* 0x000fe20000400000 */
[----:B------:R-:W-:Y:S01]  /*0930*/  IADD3 R45, -R44, 0x40800000, RZ ;  /* 0x408000002c2d7810 */ /* 0x000fe20007ffe1ff */
[----:B------:R-:W-:Y:S01]  /*0940*/  FFMA.FTZ R43, R54, R43, 0.19988867640495300293 ;  /* 0x3e4caf9e362b7423 */ /* 0x000fe2000001002b */
[----:B------:R-:W-:-:S02]  /*0950*/  IADD3 R42, R51, -R44, RZ ;  /* 0x8000002c332a7210 */ /* 0x000fc40007ffe0ff */
[----:B------:R-:W-:Y:S01]  /*0960*/  LOP3.LUT R38, R46, 0xff800000, RZ, 0xc0, !PT ;  /* 0xff8000002e267812 */ /* 0x000fe200078ec0ff */
[----:B------:R-:W-:Y:S01]  /*0970*/  FFMA.FTZ R45, R45, R0, -1 ;  /* 0xbf8000002d2d7423 */ /* 0x000fe20000010000 */
[----:B------:R-:W-:Y:S01]  /*0980*/  FSETP.GEU.AND P0, PT, R39, -126, PT ;  /* 0xc2fc00002700780b */ /* 0x000fe20003f0e000 */
[----:B------:R-:W-:Y:S02]  /*0990*/  FFMA.FTZ R43, R54, R43, -0.25000196695327758789 ;  /* 0xbe800042362b7423 */ /* 0x000fe4000001002b */
[----:B-1----:R-:W-:Y:S01]  /*09a0*/  FADD R40, R42, R45 ;  /* 0x0000002d2a287221 */ /* 0x002fe20000000000 */
[----:B------:R-:W-:Y:S01]  /*09b0*/  IADD3 R45, -R38, 0x40800000, RZ ;  /* 0x40800000262d7810 */ /* 0x000fe20007ffe1ff */
[----:B------:R-:W-:Y:S01]  /*09c0*/  FFMA.FTZ R43, R54, R43, 0.33333510160446166992 ;  /* 0x3eaaaae6362b7423 */ /* 0x000fe2000001002b */
[----:B------:R-:W-:-:S03]  /*09d0*/  IADD3 R42, R49, -R38, RZ ;  /* 0x80000026312a7210 */ /* 0x000fc60007ffe0ff */
[----:B------:R-:W-:Y:S01]  /*09e0*/  FFMA.FTZ R43, R54, R43, -0.5 ;  /* 0xbf000000362b7423 */ /* 0x000fe2000001002b */
[----:B------:R-:W-:-:S03]  /*09f0*/  FFMA.FTZ R45, R45, R0, -1 ;  /* 0xbf8000002d2d7423 */ /* 0x000fc60000010000 */
[----:B------:R-:W-:Y:S01]  /*0a00*/  FMUL R43, R54, R43 ;  /* 0x0000002b362b7220 */ /* 0x000fe20000400000 */
[----:B------:R-:W-:Y:S01]  /*0a10*/  FADD R42, R42, R45 ;  /* 0x0000002d2a2a7221 */ /* 0x000fe20000000000 */
[----:B------:R-:W-:Y:S02]  /*0a20*/  @!P0 FMUL R39, R39, 0.5 ;  /* 0x3f00000027278820 */ /* 0x000fe40000400000 */
[----:B------:R-:W-:Y:S01]  /*0a30*/  FFMA.FTZ R54, R54, R43, R54 ;  /* 0x0000002b36367223 */ /* 0x000fe20000010036 */
[-C--:B------:R-:W-:Y:S01]  /*0a40*/  FFMA.FTZ R43, R42, -R37.reuse, 0.10546888411045074463 ;  /* 0x3dd800122a2b7423 */ /* 0x080fe20000010825 */
[----:B------:R-:W0:Y:S01]  /*0a50*/  MUFU.EX2 R53, R39 ;  /* 0x0000002700357308 */ /* 0x000e220000000800 */
[----:B------:R-:W-:Y:S02]  /*0a60*/  FFMA.FTZ R41, R40, -R37, 0.10546888411045074463 ;  /* 0x3dd8001228297423 */ /* 0x000fe40000010825 */
[----:B------:R-:W-:Y:S02]  /*0a70*/  FFMA.FTZ R43, R42, R43, -0.13229703903198242188 ;  /* 0xbe0778e02a2b7423 */ /* 0x000fe4000001002b */
[----:B------:R-:W-:-:S02]  /*0a80*/  FFMA.FTZ R41, R40, R41, -0.13229703903198242188 ;  /* 0xbe0778e028297423 */ /* 0x000fc40000010029 */
[----:B------:R-:W-:Y:S02]  /*0a90*/  FFMA.FTZ R43, R42, R43, 0.14491446316242218018 ;  /* 0x3e1464752a2b7423 */ /* 0x000fe4000001002b */
[----:B------:R-:W-:Y:S02]  /*0aa0*/  FFMA.FTZ R41, R40, R41, 0.14491446316242218018 ;  /* 0x3e14647528297423 */ /* 0x000fe40000010029 */
[----:B------:R-:W-:Y:S02]  /*0ab0*/  FFMA.FTZ R43, R42, R43, -0.16641564667224884033 ;  /* 0xbe2a68dd2a2b7423 */ /* 0x000fe4000001002b */
[----:B------:R-:W-:Y:S01]  /*0ac0*/  FFMA.FTZ R41, R40, R41, -0.16641564667224884033 ;  /* 0xbe2a68dd28297423 */ /* 0x000fe20000010029 */
[----:B0-----:R-:W-:Y:S01]  /*0ad0*/  @!P0 FMUL R53, R53, R53 ;  /* 0x0000003535358220 */ /* 0x001fe20000400000 */
[----:B------:R-:W-:Y:S02]  /*0ae0*/  FFMA.FTZ R43, R42, R43, 0.19988867640495300293 ;  /* 0x3e4caf9e2a2b7423 */ /* 0x000fe4000001002b */
[----:B------:R-:W-:Y:S01]  /*0af0*/  FFMA.FTZ R41, R40, R41, 0.19988867640495300293 ;  /* 0x3e4caf9e28297423 */ /* 0x000fe20000010029 */
[----:B------:R-:W-:Y:S01]  /*0b00*/  FADD.FTZ.RZ R39, R53, 1 ;  /* 0x3f80000035277421 */ /* 0x000fe2000001c000 */
[----:B------:R-:W-:-:S02]  /*0b10*/  FFMA.FTZ R43, R42, R43, -0.25000196695327758789 ;  /* 0xbe8000422a2b7423 */ /* 0x000fc4000001002b */
[----:B------:R-:W-:Y:S02]  /*0b20*/  FFMA.FTZ R41, R40, R41, -0.25000196695327758789 ;  /* 0xbe80004228297423 */ /* 0x000fe40000010029 */
[----:B------:R-:W-:Y:S01]  /*0b30*/  FFMA.FTZ R43, R42, R43, 0.33333510160446166992 ;  /* 0x3eaaaae62a2b7423 */ /* 0x000fe2000001002b */
[----:B------:R-:W-:Y:S01]  /*0b40*/  IADD3 R39, R39, -0x3f400000, RZ ;  /* 0xc0c0000027277810 */ /* 0x000fe20007ffe0ff */
[----:B------:R-:W-:Y:S02]  /*0b50*/  FFMA.FTZ R41, R40, R41, 0.33333510160446166992 ;  /* 0x3eaaaae628297423 */ /* 0x000fe40000010029 */
[----:B------:R-:W-:Y:S01]  /*0b60*/  FFMA.FTZ R43, R42, R43, -0.5 ;  /* 0xbf0000002a2b7423 */ /* 0x000fe2000001002b */
[----:B------:R-:W-:Y:S01]  /*0b70*/  LOP3.LUT R48, R39, 0xff800000, RZ, 0xc0, !PT ;  /* 0xff80000027307812 */ /* 0x000fe200078ec0ff */
[----:B------:R-:W-:Y:S02]  /*0b80*/  FFMA.FTZ R41, R40, R41, -0.5 ;  /* 0xbf00000028297423 */ /* 0x000fe40000010029 */
[----:B------:R-:W-:Y:S01]  /*0b90*/  FMUL R43, R42, R43 ;  /* 0x0000002b2a2b7220 */ /* 0x000fe20000400000 */
[----:B------:R-:W-:Y:S01]  /*0ba0*/  IADD3 R39, -R48, 0x40800000, RZ ;  /* 0x4080000030277810 */ /* 0x000fe20007ffe1ff */
[----:B------:R-:W-:Y:S01]  /*0bb0*/  FMUL R41, R40, R41 ;  /* 0x0000002928297220 */ /* 0x000fe20000400000 */
[----:B---3--:R-:W-:Y:S01]  /*0bc0*/  FADD R16, -R4, R16 ;  /* 0x0000001004107221 */ /* 0x008fe20000000100 */
[----:B------:R-:W-:-:S02]  /*0bd0*/  FFMA.FTZ R43, R42, R43, R42 ;  /* 0x0000002b2a2b7223 */ /* 0x000fc4000001002a */
[----:B------:R-:W-:Y:S01]  /*0be0*/  FFMA.FTZ R42, R39, R0, -1 ;  /* 0xbf800000272a7423 */ /* 0x000fe20000010000 */
[----:B------:R-:W-:Y:S01]  /*0bf0*/  IADD3 R39, R53, -R48, RZ ;  /* 0x8000003035277210 */ /* 0x000fe20007ffe0ff */
[----:B------:R-:W-:Y:S01]  /*0c00*/  FFMA.FTZ R40, R40, R41, R40 ;  /* 0x0000002928287223 */ /* 0x000fe20000010028 */
[----:B------:R-:W-:-:S03]  /*0c10*/  FMUL R41, R16, R35 ;  /* 0x0000002310297220 */ /* 0x000fc60000400000 */
[----:B------:R-:W-:Y:S01]  /*0c20*/  FADD R46, R39, R42 ;  /* 0x0000002a272e7221 */ /* 0x000fe20000000000 */
[----:B------:R-:W-:-:S03]  /*0c30*/  FFMA R16, R41, R8, R12 ;  /* 0x0000000829107223 */ /* 0x000fc6000000000c */
[----:B------:R-:W-:Y:S01]  /*0c40*/  FFMA.FTZ R41, R46, -R37, 0.10546888411045074463 ;  /* 0x3dd800122e297423 */ /* 0x000fe20000010825 */
[----:B------:R-:W-:-:S03]  /*0c50*/  FMUL R39, R16, 1.4426950216293334961 ;  /* 0x3fb8aa3b10277820 */ /* 0x000fc60000400000 */
[C---:B------:R-:W-:Y:S02]  /*0c60*/  FFMA.FTZ R41, R46.reuse, R41, -0.13229703903198242188 ;  /* 0xbe0778e02e297423 */ /* 0x040fe40000010029 */
[----:B------:R-:W-:Y:S02]  /*0c70*/  FSETP.GEU.AND P0, PT, R39, -126, PT ;  /* 0xc2fc00002700780b */ /* 0x000fe40003f0e000 */
[----:B------:R-:W-:-:S04]  /*0c80*/  FFMA.FTZ R41, R46, R41, 0.14491446316242218018 ;  /* 0x3e1464752e297423 */ /* 0x000fc80000010029 */
[----:B------:R-:W-:-:S04]  /*0c90*/  FFMA.FTZ R41, R46, R41, -0.16641564667224884033 ;  /* 0xbe2a68dd2e297423 */ /* 0x000fc80000010029 */
[----:B------:R-:W-:-:S03]  /*0ca0*/  FFMA.FTZ R41, R46, R41, 0.19988867640495300293 ;  /* 0x3e4caf9e2e297423 */ /* 0x000fc60000010029 */
[----:B------:R-:W-:Y:S01]  /*0cb0*/  @!P0 FMUL R39, R39, 0.5 ;  /* 0x3f00000027278820 */ /* 0x000fe20000400000 */
[----:B------:R-:W-:-:S03]  /*0cc0*/  FFMA.FTZ R41, R46, R41, -0.25000196695327758789 ;  /* 0xbe8000422e297423 */ /* 0x000fc60000010029 */
[----:B------:R-:W0:Y:S01]  /*0cd0*/  MUFU.EX2 R42, R39 ;  /* 0x00000027002a7308 */ /* 0x000e220000000800 */
[----:B------:R-:W-:-:S04]  /*0ce0*/  FFMA.FTZ R41, R46, R41, 0.33333510160446166992 ;  /* 0x3eaaaae62e297423 */ /* 0x000fc80000010029 */
[----:B------:R-:W-:Y:S01]  /*0cf0*/  FFMA.FTZ R41, R46, R41, -0.5 ;  /* 0xbf0000002e297423 */ /* 0x000fe20000010029 */
[----:B------:R-:W-:-:S03]  /*0d00*/  I2FP.F32.S32 R44, R44 ;  /* 0x0000002c002c7245 */ /* 0x000fc60000201400 */
[----:B------:R-:W-:-:S04]  /*0d10*/  FMUL R41, R46, R41 ;  /* 0x000000292e297220 */ /* 0x000fc80000400000 */
[----:B------:R-:W-:Y:S01]  /*0d20*/  FFMA.FTZ R45, R46, R41, R46 ;  /* 0x000000292e2d7223 */ /* 0x000fe2000001002e */
[----:B------:R-:W-:Y:S01]  /*0d30*/  FMUL R41, R44, 1.1920928955078125e-07 ;  /* 0x340000002c297820 */ /* 0x000fe20000400000 */
[----:B0-----:R-:W-:-:S03]  /*0d40*/  @!P0 FMUL R42, R42, R42 ;  /* 0x0000002a2a2a8220 */ /* 0x001fc60000400000 */
[----:B------:R-:W-:Y:S01]  /*0d50*/  FFMA.FTZ R41, R41, 0.69314718246459960938, R40 ;  /* 0x3f31721829297823 */ /* 0x000fe20000010028 */
[----:B------:R-:W-:Y:S01]  /*0d60*/  FADD.FTZ.RZ R40, R42, 1 ;  /* 0x3f8000002a287421 */ /* 0x000fe2000001c000 */
[----:B------:R-:W-:-:S04]  /*0d70*/  I2FP.F32.S32 R38, R38 ;  /* 0x0000002600267245 */ /* 0x000fc80000201400 */
[----:B------:R-:W-:Y:S01]  /*0d80*/  IADD3 R39, R40, -0x3f400000, RZ ;  /* 0xc0c0000028277810 */ /* 0x000fe20007ffe0ff */
[----:B------:R-:W-:Y:S01]  /*0d90*/  FMUL R38, R38, 1.1920928955078125e-07 ;  /* 0x3400000026267820 */ /* 0x000fe20000400000 */
[----:B------:R-:W-:Y:S02]  /*0da0*/  FADD R17, -R5, R17 ;  /* 0x0000001105117221 */ /* 0x000fe40000000100 */
[----:B------:R-:W-:Y:S01]  /*0db0*/  LOP3.LUT R39, R39, 0xff800000, RZ, 0xc0, !PT ;  /* 0xff80000027277812 */ /* 0x000fe200078ec0ff */
[----:B------:R-:W-:Y:S01]  /*0dc0*/  FFMA.FTZ R40, R38, 0.69314718246459960938, R43 ;  /* 0x3f31721826287823 */ /* 0x000fe2000001002b */
[----:B------:R-:W-:Y:S02]  /*0dd0*/  FMUL R38, R17, R36 ;  /* 0x0000002411267220 */ /* 0x000fe40000400000 */
[----:B------:R-:W-:Y:S02]  /*0de0*/  IADD3 R43, -R39, 0x40800000, RZ ;  /* 0x40800000272b7810 */ /* 0x000fe40007ffe1ff */
[----:B------:R-:W-:Y:S01]  /*0df0*/  IADD3 R44, R42, -R39, RZ ;  /* 0x800000272a2c7210 */ /* 0x000fe20007ffe0ff */
[----:B------:R-:W-:-:S02]  /*0e00*/  FFMA R17, R38, R9, R13 ;  /* 0x0000000926117223 */ /* 0x000fc4000000000d */
[----:B------:R-:W-:-:S04]  /*0e10*/  FFMA.FTZ R43, R43, R0, -1 ;  /* 0xbf8000002b2b7423 */ /* 0x000fc80000010000 */
[----:B------:R-:W-:Y:S01]  /*0e20*/  FADD R44, R44, R43 ;  /* 0x0000002b2c2c7221 */ /* 0x000fe20000000000 */
[----:B------:R-:W-:-:S05]  /*0e30*/  FMUL R43, R17, 1.4426950216293334961 ;  /* 0x3fb8aa3b112b7820 */ /* 0x000fca0000400000 */
[----:B------:R-:W-:Y:S01]  /*0e40*/  FSETP.GEU.AND P0, PT, R43, -126, PT ;  /* 0xc2fc00002b00780b */ /* 0x000fe20003f0e000 */
[----:B------:R-:W-:-:S04]  /*0e50*/  FFMA.FTZ R47, R44, -R37, 0.10546888411045074463 ;  /* 0x3dd800122c2f7423 */ /* 0x000fc80000010825 */
[----:B------:R-:W-:-:S08]  /*0e60*/  FFMA.FTZ R47, R44, R47, -0.13229703903198242188 ;  /* 0xbe0778e02c2f7423 */ /* 0x000fd0000001002f */
[----:B------:R-:W-:Y:S01]  /*0e70*/  @!P0 FMUL R43, R43, 0.5 ;  /* 0x3f0000002b2b8820 */ /* 0x000fe20000400000 */
[----:B------:R-:W-:-:S03]  /*0e80*/  FFMA.FTZ R47, R44, R47, 0.14491446316242218018 ;  /* 0x3e1464752c2f7423 */ /* 0x000fc6000001002f */
[----:B------:R-:W0:Y:S01]  /*0e90*/  MUFU.EX2 R46, R43 ;  /* 0x0000002b002e7308 */ /* 0x000e220000000800 */
[----:B------:R-:W-:Y:S01]  /*0ea0*/  FFMA.FTZ R47, R44, R47, -0.16641564667224884033 ;  /* 0xbe2a68dd2c2f7423 */ /* 0x000fe2000001002f */
[----:B------:R-:W-:-:S03]  /*0eb0*/  I2FP.F32.S32 R48, R48 ;  /* 0x0000003000307245 */ /* 0x000fc60000201400 */
[----:B------:R-:W-:Y:S02]  /*0ec0*/  FFMA.FTZ R47, R44, R47, 0.19988867640495300293 ;  /* 0x3e4caf9e2c2f7423 */ /* 0x000fe4000001002f */
[----:B------:R-:W-:Y:S02]  /*0ed0*/  FMUL R48, R48, 1.1920928955078125e-07 ;  /* 0x3400000030307820 */ /* 0x000fe40000400000 */
[----:B------:R-:W-:Y:S02]  /*0ee0*/  FFMA.FTZ R47, R44, R47, -0.25000196695327758789 ;  /* 0xbe8000422c2f7423 */ /* 0x000fe4000001002f */
[----:B------:R-:W-:Y:S02]  /*0ef0*/  FFMA.FTZ R38, R48, 0.69314718246459960938, R45 ;  /* 0x3f31721830267823 */ /* 0x000fe4000001002d */
[----:B------:R-:W-:Y:S01]  /*0f00*/  FFMA.FTZ R47, R44, R47, 0.33333510160446166992 ;  /* 0x3eaaaae62c2f7423 */ /* 0x000fe2000001002f */
[----:B0-----:R-:W-:-:S03]  /*0f10*/  @!P0 FMUL R46, R46, R46 ;  /* 0x0000002e2e2e8220 */ /* 0x001fc60000400000 */
[----:B------:R-:W-:Y:S01]  /*0f20*/  FFMA.FTZ R47, R44, R47, -0.5 ;  /* 0xbf0000002c2f7423 */ /* 0x000fe2000001002f */
[----:B------:R-:W-:-:S03]  /*0f30*/  FADD.FTZ.RZ R45, R46, 1 ;  /* 0x3f8000002e2d7421 */ /* 0x000fc6000001c000 */
[C---:B------:R-:W-:Y:S02]  /*0f40*/  FMUL R47, R44.reuse, R47 ;  /* 0x0000002f2c2f7220 */ /* 0x040fe40000400000 */
[----:B------:R-:W-:Y:S02]  /*0f50*/  IADD3 R45, R45, -0x3f400000, RZ ;  /* 0xc0c000002d2d7810 */ /* 0x000fe40007ffe0ff */
[----:B------:R-:W-:Y:S01]  /*0f60*/  FFMA.FTZ R44, R44, R47, R44 ;  /* 0x0000002f2c2c7223 */ /* 0x000fe2000001002c */
[----:B------:R-:W-:Y:S01]  /*0f70*/  FADD R47, -R6, R18 ;  /* 0x00000012062f7221 */ /* 0x000fe20000000100 */
[----:B------:R-:W-:-:S03]  /*0f80*/  LOP3.LUT R43, R45, 0xff800000, RZ, 0xc0, !PT ;  /* 0xff8000002d2b7812 */ /* 0x000fc600078ec0ff */
[----:B------:R-:W-:Y:S01]  /*0f90*/  FMUL R47, R32, R47 ;  /* 0x0000002f202f7220 */ /* 0x000fe20000400000 */
[----:B------:R-:W-:Y:S02]  /*0fa0*/  IADD3 R45, -R43, 0x40800000, RZ ;  /* 0x408000002b2d7810 */ /* 0x000fe40007ffe1ff */
[----:B------:R-:W-:Y:S01]  /*0fb0*/  IADD3 R48, R46, -R43, RZ ;  /* 0x8000002b2e307210 */ /* 0x000fe20007ffe0ff */
[----:B------:R-:W-:Y:S02]  /*0fc0*/  FFMA R18, R47, R10, R14 ;  /* 0x0000000a2f127223 */ /* 0x000fe4000000000e */
[----:B------:R-:W-:-:S04]  /*0fd0*/  FFMA.FTZ R45, R45, R0, -1 ;  /* 0xbf8000002d2d7423 */ /* 0x000fc80000010000 */
[----:B------:R-:W-:Y:S01]  /*0fe0*/  FADD R48, R48, R45 ;  /* 0x0000002d30307221 */ /* 0x000fe20000000000 */
[----:B------:R-:W-:-:S03]  /*0ff0*/  FMUL R45, R18, 1.4426950216293334961 ;  /* 0x3fb8aa3b122d7820 */ /* 0x000fc60000400000 */
[C---:B------:R-:W-:Y:S02]  /*1000*/  FFMA.FTZ R47, R48.reuse, -R37, 0.10546888411045074463 ;  /* 0x3dd80012302f7423 */ /* 0x040fe40000010825 */
[----:B------:R-:W-:Y:S02]  /*1010*/  FSETP.GEU.AND P0, PT, R45, -126, PT ;  /* 0xc2fc00002d00780b */ /* 0x000fe40003f0e000 */
[----:B------:R-:W-:-:S04]  /*1020*/  FFMA.FTZ R47, R48, R47, -0.13229703903198242188 ;  /* 0xbe0778e0302f7423 */ /* 0x000fc8000001002f */
[----:B------:R-:W-:-:S04]  /*1030*/  FFMA.FTZ R47, R48, R47, 0.14491446316242218018 ;  /* 0x3e146475302f7423 */ /* 0x000fc8000001002f */
[----:B------:R-:W-:-:S03]  /*1040*/  FFMA.FTZ R47, R48, R47, -0.16641564667224884033 ;  /* 0xbe2a68dd302f7423 */ /* 0x000fc6000001002f */
[----:B------:R-:W-:Y:S01]  /*1050*/  @!P0 FMUL R45, R45, 0.5 ;  /* 0x3f0000002d2d8820 */ /* 0x000fe20000400000 */
[----:B------:R-:W-:-:S03]  /*1060*/  FFMA.FTZ R47, R48, R47, 0.19988867640495300293 ;  /* 0x3e4caf9e302f7423 */ /* 0x000fc6000001002f */
[----:B------:R-:W0:Y:S01]  /*1070*/  MUFU.EX2 R50, R45 ;  /* 0x0000002d00327308 */ /* 0x000e220000000800 */
[----:B------:R-:W-:-:S04]  /*1080*/  FFMA.FTZ R47, R48, R47, -0.25000196695327758789 ;  /* 0xbe800042302f7423 */ /* 0x000fc8000001002f */
[----:B------:R-:W-:-:S04]  /*1090*/  FFMA.FTZ R47, R48, R47, 0.33333510160446166992 ;  /* 0x3eaaaae6302f7423 */ /* 0x000fc8000001002f */
[----:B------:R-:W-:-:S04]  /*10a0*/  FFMA.FTZ R47, R48, R47, -0.5 ;  /* 0xbf000000302f7423 */ /* 0x000fc8000001002f */
[----:B------:R-:W-:Y:S01]  /*10b0*/  FMUL R47, R48, R47 ;  /* 0x0000002f302f7220 */ /* 0x000fe20000400000 */
[----:B0-----:R-:W-:-:S03]  /*10c0*/  @!P0 FMUL R50, R50, R50 ;  /* 0x0000003232328220 */ /* 0x001fc60000400000 */
[----:B------:R-:W-:Y:S01]  /*10d0*/  FFMA.FTZ R48, R48, R47, R48 ;  /* 0x0000002f30307223 */ /* 0x000fe20000010030 */
[----:B------:R-:W-:-:S05]  /*10e0*/  FADD.FTZ.RZ R47, R50, 1 ;  /* 0x3f800000322f7421 */ /* 0x000fca000001c000 */
[----:B------:R-:W-:-:S04]  /*10f0*/  IADD3 R47, R47, -0x3f400000, RZ ;  /* 0xc0c000002f2f7810 */ /* 0x000fc80007ffe0ff */
[----:B------:R-:W-:-:S04]  /*1100*/  LOP3.LUT R47, R47, 0xff800000, RZ, 0xc0, !PT ;  /* 0xff8000002f2f7812 */ /* 0x000fc800078ec0ff */
[----:B------:R-:W-:Y:S01]  /*1110*/  IADD3 R55, -R47, 0x40800000, RZ ;  /* 0x408000002f377810 */ /* 0x000fe20007ffe1ff */
[----:B------:R-:W-:Y:S01]  /*1120*/  FADD R19, -R7, R19 ;  /* 0x0000001307137221 */ /* 0x000fe20000000100 */
[----:B------:R-:W-:Y:S01]  /*1130*/  IADD3 R56, R50, -R47, RZ ;  /* 0x8000002f32387210 */ /* 0x000fe20007ffe0ff */
[C---:B--2---:R-:W-:Y:S02]  /*1140*/  FADD R20, -R4.reuse, R20 ;  /* 0x0000001404147221 */ /* 0x044fe40000000100 */
[----:B------:R-:W-:Y:S01]  /*1150*/  FFMA.FTZ R55, R55, R0, -1 ;  /* 0xbf80000037377423 */ /* 0x000fe20000010000 */
[----:B----4-:R-:W-:Y:S01]  /*1160*/  FADD R24, -R4, R24 ;  /* 0x0000001804187221 */ /* 0x010fe20000000100 */
[----:B------:R-:W-:Y:S01]  /*1170*/  FMUL R4, R34, R19 ;  /* 0x0000001322047220 */ /* 0x000fe20000400000 */
[C---:B------:R-:W-:Y:S01]  /*1180*/  FADD R19, -R5.reuse, R21 ;  /* 0x0000001505137221 */ /* 0x040fe20000000100 */
[----:B------:R-:W-:Y:S01]  /*1190*/  FADD R56, R56, R55 ;  /* 0x0000003738387221 */ /* 0x000fe20000000000 */
[----:B------:R-:W-:Y:S01]  /*11a0*/  FADD R25, -R5, R25 ;  /* 0x0000001905197221 */ /* 0x000fe20000000100 */
[----:B------:R-:W-:-:S02]  /*11b0*/  FMUL R5, R35, R20 ;  /* 0x0000001423057220 */ /* 0x000fc40000400000 */
[----:B------:R-:W-:Y:S01]  /*11c0*/  FFMA.FTZ R45, R56, -R37, 0.10546888411045074463 ;  /* 0x3dd80012382d7423 */ /* 0x000fe20000010825 */
[----:B------:R-:W-:Y:S01]  /*11d0*/  FFMA R4, R4, R11, R15 ;  /* 0x0000000b04047223 */ /* 0x000fe2000000000f */
[----:B------:R-:W-:Y:S02]  /*11e0*/  FFMA R5, R5, R8, R12 ;  /* 0x0000000805057223 */ /* 0x000fe4000000000c */
[----:B------:R-:W-:Y:S01]  /*11f0*/  FFMA.FTZ R45, R56, R45, -0.13229703903198242188 ;  /* 0xbe0778e0382d7423 */ /* 0x000fe2000001002d */
[----:B------:R-:W-:Y:S01]  /*1200*/  FMUL R21, R4, 1.4426950216293334961 ;  /* 0x3fb8aa3b04157820 */ /* 0x000fe20000400000 */
[----:B------:R-:W-:Y:S02]  /*1210*/  FMUL R20, R5, 1.4426950216293334961 ;  /* 0x3fb8aa3b05147820 */ /* 0x000fe40000400000 */
[----:B------:R-:W-:Y:S02]  /*1220*/  FFMA.FTZ R45, R56, R45, 0.14491446316242218018 ;  /* 0x3e146475382d7423 */ /* 0x000fe4000001002d */
[----:B------:R-:W-:-:S02]  /*1230*/  FSETP.GEU.AND P0, PT, R21, -126, PT ;  /* 0xc2fc00001500780b */ /* 0x000fc40003f0e000 */
[----:B------:R-:W-:Y:S01]  /*1240*/  FSETP.GEU.AND P1, PT, R20, -126, PT ;  /* 0xc2fc00001400780b */ /* 0x000fe20003f2e000 */
[----:B------:R-:W-:-:S04]  /*1250*/  FFMA.FTZ R45, R56, R45, -0.16641564667224884033 ;  /* 0xbe2a68dd382d7423 */ /* 0x000fc8000001002d */
[----:B------:R-:W-:-:S04]  /*1260*/  FFMA.FTZ R45, R56, R45, 0.19988867640495300293 ;  /* 0x3e4caf9e382d7423 */ /* 0x000fc8000001002d */
[C---:B------:R-:W-:Y:S02]  /*1270*/  FFMA.FTZ R45, R56.reuse, R45, -0.25000196695327758789 ;  /* 0xbe800042382d7423 */ /* 0x040fe4000001002d */
[----:B------:R-:W-:Y:S02]  /*1280*/  @!P0 FMUL R21, R21, 0.5 ;  /* 0x3f00000015158820 */ /* 0x000fe40000400000 */
[----:B------:R-:W-:Y:S01]  /*1290*/  FFMA.FTZ R45, R56, R45, 0.33333510160446166992 ;  /* 0x3eaaaae6382d7423 */ /* 0x000fe2000001002d */
[----:B------:R-:W-:Y:S01]  /*12a0*/  @!P1 FMUL R20, R20, 0.5 ;  /* 0x3f00000014149820 */ /* 0x000fe20000400000 */
[----:B------:R-:W-:Y:S02]  /*12b0*/  ISETP.GE.U32.AND P5, PT, R33, 0x7f800000, PT ;  /* 0x7f8000002100780c */ /* 0x000fe40003fa6070 */
[----:B------:R-:W-:Y:S01]  /*12c0*/  FFMA.FTZ R45, R56, R45, -0.5 ;  /* 0xbf000000382d7423 */ /* 0x000fe2000001002d */
[----:B------:R-:W0:Y:S01]  /*12d0*/  MUFU.EX2 R21, R21 ;  /* 0x0000001500157308 */ /* 0x000e220000000800 */
[----:B------:R-:W-:-:S02]  /*12e0*/  I2FP.F32.S32 R52, R52 ;  /* 0x0000003400347245 */ /* 0x000fc40000201400 */
[----:B------:R-:W-:-:S05]  /*12f0*/  FMUL R45, R56, R45 ;  /* 0x0000002d382d7220 */ /* 0x000fca0000400000 */
[----:B------:R-:W1:Y:S01]  /*1300*/  MUFU.EX2 R20, R20 ;  /* 0x0000001400147308 */ /* 0x000e620000000800 */
[----:B------:R-:W-:Y:S01]  /*1310*/  FFMA.FTZ R45, R56, R45, R56 ;  /* 0x0000002d382d7223 */ /* 0x000fe20000010038 */
[----:B------:R-:W-:Y:S01]  /*1320*/  FMUL R56, R36, R25 ;  /* 0x0000001924387220 */ /* 0x000fe20000400000 */
[----:B------:R-:W-:Y:S01]  /*1330*/  FMUL R35, R35, R24 ;  /* 0x0000001823237220 */ /* 0x000fe20000400000 */
[----:B------:R-:W-:Y:S01]  /*1340*/  FMUL R25, R52, 1.1920928955078125e-07 ;  /* 0x3400000034197820 */ /* 0x000fe20000400000 */
[----:B------:R-:W-:Y:S01]  /*1350*/  BSSY B0, `(.L_x_0) ;  /* 0x000000d000007945 */ /* 0x000fe20003800000 */
[----:B------:R-:W-:Y:S01]  /*1360*/  FMUL R58, R36, R19 ;  /* 0x00000013243a7220 */ /* 0x000fe20000400000 */
[----:B------:R-:W-:Y:S01]  /*1370*/  FFMA R8, R35, R8, R12 ;  /* 0x0000000823087223 */ /* 0x000fe2000000000c */
[----:B------:R-:W-:Y:S01]  /*1380*/  ISETP.GE.U32.AND P2, PT, R51, 0x7f800000, PT ;  /* 0x7f8000003300780c */ /* 0x000fe20003f46070 */
[----:B------:R-:W-:Y:S01]  /*1390*/  FFMA.FTZ R25, R25, 0.69314718246459960938, R54 ;  /* 0x3f31721819197823 */ /* 0x000fe20000010036 */
[----:B------:R-:W-:-:S02]  /*13a0*/  ISETP.GE.U32.AND P3, PT, R49, 0x7f800000, PT ;  /* 0x7f8000003100780c */ /* 0x000fc40003f66070 */
[----:B------:R-:W-:Y:S01]  /*13b0*/  ISETP.GE.U32.AND P4, PT, R53, 0x7f800000, PT ;  /* 0x7f8000003500780c */ /* 0x000fe20003f86070 */
[----:B0-----:R-:W-:-:S12]  /*13c0*/  @!P5 BRA `(.L_x_1) ;  /* 0x000000000014d947 */ /* 0x001fd80003800000 */
[----:B------:R-:W-:-:S13]  /*13d0*/  ISETP.GE.AND P5, PT, R33, -0x407fffff, PT ;  /* 0xbf8000012100780c */ /* 0x000fda0003fa6270 */
[----:B------:R-:W-:-:S05]  /*13e0*/  @P5 MOV R12, 0x7f800000 ;  /* 0x7f800000000c5802 */ /* 0x000fca0000000f00 */
[C---:B------:R-:W-:Y:S01]  /*13f0*/  @P5 FFMA.FTZ R25, R33.reuse, R12, +INF ;  /* 0x7f80000021195423 */ /* 0x040fe2000001000c */
[----:B------:R-:W-:-:S04]  /*1400*/  FSETP.NEU.AND P5, PT, R33, RZ, PT ;  /* 0x000000ff2100720b */ /* 0x000fc80003fad000 */
[----:B------:R-:W-:-:S09]  /*1410*/  FSEL R25, R25, -RZ, P5 ;  /* 0x800000ff19197208 */ /* 0x000fd20002800000 */
.L_x_1:
[----:B------:R-:W-:Y:S05]  /*1420*/  BSYNC B0 ;  /* 0x0000000000007941 */ /* 0x000fea0003800000 */
.L_x_0:
[----:B------:R-:W-:Y:S04]  /*1430*/  BSSY B0, `(.L_x_2) ;  /* 0x0000007000007945 */ /* 0x000fe80003800000 */
[----:B------:R-:W-:Y:S05]  /*1440*/  @!P2 BRA `(.L_x_3) ;  /* 0x000000000014a947 */ /* 0x000fea0003800000 */
[----:B------:R-:W-:-:S13]  /*1450*/  ISETP.GE.AND P2, PT, R51, -0x407fffff, PT ;  /* 0xbf8000013300780c */ /* 0x000fda0003f46270 */
[----:B------:R-:W-:-:S05]  /*1460*/  @P2 MOV R12, 0x7f800000 ;  /* 0x7f800000000c2802 */ /* 0x000fca0000000f00 */
[C---:B------:R-:W-:Y:S01]  /*1470*/  @P2 FFMA.FTZ R41, R51.reuse, R12, +INF ;  /* 0x7f80000033292423 */ /* 0x040fe2000001000c */
[----:B------:R-:W-:-:S04]  /*1480*/  FSETP.NEU.AND P2, PT, R51, RZ, PT ;  /* 0x000000ff3300720b */ /* 0x000fc80003f4d000 */
[----:B------:R-:W-:-:S09]  /*1490*/  FSEL R41, R41, -RZ, P2 ;  /* 0x800000ff29297208 */ /* 0x000fd20001000000 */
.L_x_3:
[----:B------:R-:W-:Y:S05]  /*14a0*/  BSYNC B0 ;  /* 0x0000000000007941 */ /* 0x000fea0003800000 */
.L_x_2:
[----:B------:R-:W-:Y:S01]  /*14b0*/  BSSY B0, `(.L_x_4) ;  /* 0x0000008000007945 */ /* 0x000fe20003800000 */
[----:B------:R-:W-:-:S03]  /*14c0*/  @!P0 FMUL R21, R21, R21 ;  /* 0x0000001515158220 */ /* 0x000fc60000400000 */
[----:B------:R-:W-:Y:S05]  /*14d0*/  @!P3 BRA `(.L_x_5) ;  /* 0x000000000014b947 */ /* 0x000fea0003800000 */
[----:B------:R-:W-:-:S13]  /*14e0*/  ISETP.GE.AND P0, PT, R49, -0x407fffff, PT ;  /* 0xbf8000013100780c */ /* 0x000fda0003f06270 */
[----:B------:R-:W-:-:S05]  /*14f0*/  @P0 MOV R12, 0x7f800000 ;  /* 0x7f800000000c0802 */ /* 0x000fca0000000f00 */
[C---:B------:R-:W-:Y:S01]  /*1500*/  @P0 FFMA.FTZ R40, R49.reuse, R12, +INF ;  /* 0x7f80000031280423 */ /* 0x040fe2000001000c */
[----:B------:R-:W-:-:S04]  /*1510*/  FSETP.NEU.AND P0, PT, R49, RZ, PT ;  /* 0x000000ff3100720b */ /* 0x000fc80003f0d000 */
[----:B------:R-:W-:-:S09]  /*1520*/  FSEL R40, R40, -RZ, P0 ;  /* 0x800000ff28287208 */ /* 0x000fd20000000000 */
.L_x_5:
[----:B------:R-:W-:Y:S05]  /*1530*/  BSYNC B0 ;  /* 0x0000000000007941 */ /* 0x000fea0003800000 */
.L_x_4:
[----:B------:R-:W-:Y:S01]  /*1540*/  BSSY B0, `(.L_x_6) ;  /* 0x0000008000007945 */ /* 0x000fe20003800000 */
[----:B------:R-:W-:-:S03]  /*1550*/  FADD.FTZ.RZ R12, R21, 1 ;  /* 0x3f800000150c7421 */ /* 0x000fc6000001c000 */
[----:B------:R-:W-:Y:S05]  /*1560*/  @!P4 BRA `(.L_x_7) ;  /* 0x000000000014c947 */ /* 0x000fea0003800000 */
[----:B------:R-:W-:-:S13]  /*1570*/  ISETP.GE.AND P0, PT, R53, -0x407fffff, PT ;  /* 0xbf8000013500780c */ /* 0x000fda0003f06270 */
[----:B------:R-:W-:-:S05]  /*1580*/  @P0 MOV R24, 0x7f800000 ;  /* 0x7f80000000180802 */ /* 0x000fca0000000f00 */
[C---:B------:R-:W-:Y:S01]  /*1590*/  @P0 FFMA.FTZ R38, R53.reuse, R24, +INF ;  /* 0x7f80000035260423 */ /* 0x040fe20000010018 */
[----:B------:R-:W-:-:S04]  /*15a0*/  FSETP.NEU.AND P0, PT, R53, RZ, PT ;  /* 0x000000ff3500720b */ /* 0x000fc80003f0d000 */
[----:B------:R-:W-:-:S09]  /*15b0*/  FSEL R38, R38, -RZ, P0 ;  /* 0x800000ff26267208 */ /* 0x000fd20000000000 */
.L_x_7:
[----:B------:R-:W-:Y:S05]  /*15c0*/  BSYNC B0 ;  /* 0x0000000000007941 */ /* 0x000fea0003800000 */
.L_x_6:
[----:B-1----:R-:W-:Y:S01]  /*15d0*/  @!P1 FMUL R20, R20, R20 ;  /* 0x0000001414149220 */ /* 0x002fe20000400000 */
[----:B------:R-:W-:Y:S01]  /*15e0*/  IADD3 R12, R12, -0x3f400000, RZ ;  /* 0xc0c000000c0c7810 */ /* 0x000fe20007ffe0ff */
[----:B------:R-:W-:Y:S01]  /*15f0*/  FADD R53, -R6, R26 ;  /* 0x0000001a06357221 */ /* 0x000fe20000000100 */
[C---:B------:R-:W-:Y:S01]  /*1600*/  FADD R23, -R7.reuse, R23 ;  /* 0x0000001707177221 */ /* 0x040fe20000000100 */
[----:B------:R-:W-:Y:S01]  /*1610*/  FADD.FTZ.RZ R19, R20, 1 ;  /* 0x3f80000014137421 */ /* 0x000fe2000001c000 */
[----:B------:R-:W-:Y:S01]  /*1620*/  LOP3.LUT R36, R12, 0xff800000, RZ, 0xc0, !PT ;  /* 0xff8000000c247812 */ /* 0x000fe200078ec0ff */
[----:B------:R-:W-:Y:S01]  /*1630*/  FMUL R53, R32, R53 ;  /* 0x0000003520357220 */ /* 0x000fe20000400000 */
[----:B------:R-:W-:Y:S01]  /*1640*/  FADD R27, -R7, R27 ;  /* 0x0000001b071b7221 */ /* 0x000fe20000000100 */
[----:B------:R-:W-:Y:S01]  /*1650*/  I2FP.F32.S32 R39, R39 ;  /* 0x0000002700277245 */ /* 0x000fe20000201400 */
[----:B------:R-:W-:Y:S01]  /*1660*/  BSSY B0, `(.L_x_8) ;  /* 0x00000ba000007945 */ /* 0x000fe20003800000 */
[----:B------:R-:W-:-:S02]  /*1670*/  IADD3 R33, R19, -0x3f400000, RZ ;  /* 0xc0c0000013217810 */ /* 0x000fc40007ffe0ff */
[----:B------:R-:W-:Y:S01]  /*1680*/  IADD3 R19, -R36, 0x40800000, RZ ;  /* 0x4080000024137810 */ /* 0x000fe20007ffe1ff */
[----:B------:R-:W-:Y:S01]  /*1690*/  FMUL R39, R39, 1.1920928955078125e-07 ;  /* 0x3400000027277820 */ /* 0x000fe20000400000 */
[----:B------:R-:W-:Y:S02]  /*16a0*/  IADD3 R12, R21, -R36, RZ ;  /* 0x80000024150c7210 */ /* 0x000fe40007ffe0ff */
[----:B------:R-:W-:Y:S01]  /*16b0*/  LOP3.LUT R33, R33, 0xff800000, RZ, 0xc0, !PT ;  /* 0xff80000021217812 */ /* 0x000fe200078ec0ff */
[----:B------:R-:W-:Y:S01]  /*16c0*/  FFMA.FTZ R19, R19, R0, -1 ;  /* 0xbf80000013137423 */ /* 0x000fe20000010000 */
[----:B------:R-:W-:Y:S02]  /*16d0*/  I2FP.F32.S32 R47, R47 ;  /* 0x0000002f002f7245 */ /* 0x000fe40000201400 */
[----:B------:R-:W-:Y:S01]  /*16e0*/  IADD3 R35, -R33, 0x40800000, RZ ;  /* 0x4080000021237810 */ /* 0x000fe20007ffe1ff */
[----:B------:R-:W-:Y:S01]  /*16f0*/  FADD R12, R12, R19 ;  /* 0x000000130c0c7221 */ /* 0x000fe20000000000 */
[----:B------:R-:W-:-:S02]  /*1700*/  IADD3 R24, R20, -R33, RZ ;  /* 0x8000002114187210 */ /* 0x000fc40007ffe0ff */
[----:B------:R-:W-:Y:S01]  /*1710*/  I2FP.F32.S32 R36, R36 ;  /* 0x0000002400247245 */ /* 0x000fe20000201400 */
[C---:B------:R-:W-:Y:S01]  /*1720*/  FFMA.FTZ R19, R12.reuse, -R37, 0.10546888411045074463 ;  /* 0x3dd800120c137423 */ /* 0x040fe20000010825 */
[----:B------:R-:W-:Y:S01]  /*1730*/  FFMA.FTZ R35, R35, R0, -1 ;  /* 0xbf80000023237423 */ /* 0x000fe20000010000 */
[----:B------:R-:W-:Y:S02]  /*1740*/  I2FP.F32.S32 R33, R33 ;  /* 0x0000002100217245 */ /* 0x000fe40000201400 */
[----:B------:R-:W-:Y:S01]  /*1750*/  FFMA.FTZ R19, R12, R19, -0.13229703903198242188 ;  /* 0xbe0778e00c137423 */ /* 0x000fe20000010013 */
[----:B------:R-:W-:Y:S01]  /*1760*/  FADD R24, R24, R35 ;  /* 0x0000002318187221 */ /* 0x000fe20000000000 */
[----:B------:R-:W-:Y:S01]  /*1770*/  FMUL R36, R36, 1.1920928955078125e-07 ;  /* 0x3400000024247820 */ /* 0x000fe20000400000 */
[----:B------:R-:W-:Y:S01]  /*1780*/  FMUL R33, R33, 1.1920928955078125e-07 ;  /* 0x3400000021217820 */ /* 0x000fe20000400000 */
[----:B------:R-:W-:-:S04]  /*1790*/  FFMA.FTZ R19, R12, R19, 0.14491446316242218018 ;  /* 0x3e1464750c137423 */ /* 0x000fc80000010013 */
[----:B------:R-:W-:-:S04]  /*17a0*/  FFMA.FTZ R19, R12, R19, -0.16641564667224884033 ;  /* 0xbe2a68dd0c137423 */ /* 0x000fc80000010013 */
[----:B------:R-:W-:-:S04]  /*17b0*/  FFMA.FTZ R19, R12, R19, 0.19988867640495300293 ;  /* 0x3e4caf9e0c137423 */ /* 0x000fc80000010013 */
[----:B------:R-:W-:-:S04]  /*17c0*/  FFMA.FTZ R19, R12, R19, -0.25000196695327758789 ;  /* 0xbe8000420c137423 */ /* 0x000fc80000010013 */
[----:B------:R-:W-:-:S04]  /*17d0*/  FFMA.FTZ R19, R12, R19, 0.33333510160446166992 ;  /* 0x3eaaaae60c137423 */ /* 0x000fc80000010013 */
[----:B------:R-:W-:-:S04]  /*17e0*/  FFMA.FTZ R19, R12, R19, -0.5 ;  /* 0xbf0000000c137423 */ /* 0x000fc80000010013 */
[----:B------:R-:W-:-:S04]  /*17f0*/  FMUL R19, R12, R19 ;  /* 0x000000130c137220 */ /* 0x000fc80000400000 */
[----:B------:R-:W-:Y:S01]  /*1800*/  FFMA.FTZ R35, R12, R19, R12 ;  /* 0x000000130c237223 */ /* 0x000fe2000001000c */
[----:B------:R-:W-:Y:S01]  /*1810*/  FFMA.FTZ R19, R24, -R37, 0.10546888411045074463 ;  /* 0x3dd8001218137423 */ /* 0x000fe20000010825 */
[-CC-:B------:R-:W-:Y:S01]  /*1820*/  FFMA R12, R58, R9.reuse, R13.reuse ;  /* 0x000000093a0c7223 */ /* 0x180fe2000000000d */
[----:B------:R-:W-:Y:S01]  /*1830*/  FFMA R9, R56, R9, R13 ;  /* 0x0000000938097223 */ /* 0x000fe2000000000d */
[----:B------:R-:W-:Y:S01]  /*1840*/  FFMA.FTZ R35, R36, 0.69314718246459960938, R35 ;  /* 0x3f31721824237823 */ /* 0x000fe20000010023 */
[----:B------:R-:W-:Y:S01]  /*1850*/  FFMA.FTZ R19, R24, R19, -0.13229703903198242188 ;  /* 0xbe0778e018137423 */ /* 0x000fe20000010013 */
[----:B------:R-:W-:-:S03]  /*1860*/  FMUL R49, R12, 1.4426950216293334961 ;  /* 0x3fb8aa3b0c317820 */ /* 0x000fc60000400000 */
[C---:B------:R-:W-:Y:S02]  /*1870*/  FFMA.FTZ R19, R24.reuse, R19, 0.14491446316242218018 ;  /* 0x3e14647518137423 */ /* 0x040fe40000010013 */
[----:B------:R-:W-:Y:S02]  /*1880*/  FSETP.GEU.AND P0, PT, R49, -126, PT ;  /* 0xc2fc00003100780b */ /* 0x000fe40003f0e000 */
[----:B------:R-:W-:-:S04]  /*1890*/  FFMA.FTZ R19, R24, R19, -0.16641564667224884033 ;  /* 0xbe2a68dd18137423 */ /* 0x000fc80000010013 */
[----:B------:R-:W-:-:S04]  /*18a0*/  FFMA.FTZ R19, R24, R19, 0.19988867640495300293 ;  /* 0x3e4caf9e18137423 */ /* 0x000fc80000010013 */
[----:B------:R-:W-:-:S03]  /*18b0*/  FFMA.FTZ R19, R24, R19, -0.25000196695327758789 ;  /* 0xbe80004218137423 */ /* 0x000fc60000010013 */
[----:B------:R-:W-:Y:S01]  /*18c0*/  @!P0 FMUL R49, R49, 0.5 ;  /* 0x3f00000031318820 */ /* 0x000fe20000400000 */
[----:B------:R-:W-:-:S04]  /*18d0*/  FFMA.FTZ R19, R24, R19, 0.33333510160446166992 ;  /* 0x3eaaaae618137423 */ /* 0x000fc80000010013 */
[----:B------:R-:W-:-:S04]  /*18e0*/  FFMA.FTZ R19, R24, R19, -0.5 ;  /* 0xbf00000018137423 */ /* 0x000fc80000010013 */
[----:B------:R-:W-:-:S04]  /*18f0*/  FMUL R19, R24, R19 ;  /* 0x0000001318137220 */ /* 0x000fc80000400000 */
[----:B------:R-:W-:Y:S01]  /*1900*/  FFMA.FTZ R24, R24, R19, R24 ;  /* 0x0000001318187223 */ /* 0x000fe20000010018 */
[----:B------:R-:W-:Y:S02]  /*1910*/  FADD R19, -R6, R22 ;  /* 0x0000001606137221 */ /* 0x000fe40000000100 */
[----:B------:R-:W0:Y:S01]  /*1920*/  MUFU.EX2 R22, R49 ;  /* 0x0000003100167308 */ /* 0x000e220000000800 */
[----:B------:R-:W-:Y:S01]  /*1930*/  FFMA.FTZ R24, R33, 0.69314718246459960938, R24 ;  /* 0x3f31721821187823 */ /* 0x000fe20000010018 */
[----:B------:R-:W-:-:S04]  /*1940*/  FMUL R19, R32, R19 ;  /* 0x0000001320137220 */ /* 0x000fc80000400000 */
[-CC-:B------:R-:W-:Y:S01]  /*1950*/  FFMA R19, R19, R10.reuse, R14.reuse ;  /* 0x0000000a13137223 */ /* 0x180fe2000000000e */
[----:B------:R-:W-:Y:S01]  /*1960*/  FFMA R10, R53, R10, R14 ;  /* 0x0000000a350a7223 */ /* 0x000fe2000000000e */
[C---:B------:R-:W-:Y:S01]  /*1970*/  FMUL R14, R34.reuse, R23 ;  /* 0x00000017220e7220 */ /* 0x040fe20000400000 */
[----:B------:R-:W-:Y:S01]  /*1980*/  FMUL R34, R34, R27 ;  /* 0x0000001b22227220 */ /* 0x000fe20000400000 */
[----:B------:R-:W-:-:S05]  /*1990*/  FMUL R51, R19, 1.4426950216293334961 ;  /* 0x3fb8aa3b13337820 */ /* 0x000fca0000400000 */
[----:B------:R-:W-:Y:S01]  /*19a0*/  FSETP.GEU.AND P1, PT, R51, -126, PT ;  /* 0xc2fc00003300780b */ /* 0x000fe20003f2e000 */
[----:B0-----:R-:W-:-:S04]  /*19b0*/  @!P0 FMUL R22, R22, R22 ;  /* 0x0000001616168220 */ /* 0x001fc80000400000 */
[----:B------:R-:W-:-:S05]  /*19c0*/  FADD.FTZ.RZ R6, R22, 1 ;  /* 0x3f80000016067421 */ /* 0x000fca000001c000 */
[----:B------:R-:W-:-:S03]  /*19d0*/  IADD3 R6, R6, -0x3f400000, RZ ;  /* 0xc0c0000006067810 */ /* 0x000fc60007ffe0ff */
[----:B------:R-:W-:Y:S01]  /*19e0*/  @!P1 FMUL R51, R51, 0.5 ;  /* 0x3f00000033339820 */ /* 0x000fe20000400000 */
[----:B------:R-:W-:-:S03]  /*19f0*/  LOP3.LUT R49, R6, 0xff800000, RZ, 0xc0, !PT ;  /* 0xff80000006317812 */ /* 0x000fc600078ec0ff */
[----:B------:R-:W0:Y:S01]  /*1a00*/  MUFU.EX2 R13, R51 ;  /* 0x00000033000d7308 */ /* 0x000e220000000800 */
[----:B------:R-:W-:Y:S02]  /*1a10*/  IADD3 R7, -R49, 0x40800000, RZ ;  /* 0x4080000031077810 */ /* 0x000fe40007ffe1ff */
[----:B------:R-:W-:Y:S02]  /*1a20*/  IADD3 R52, R22, -R49, RZ ;  /* 0x8000003116347210 */ /* 0x000fe40007ffe0ff */
[----:B------:R-:W-:Y:S01]  /*1a30*/  I2FP.F32.S32 R49, R49 ;  /* 0x0000003100317245 */ /* 0x000fe20000201400 */
[----:B------:R-:W-:-:S04]  /*1a40*/  FFMA.FTZ R7, R7, R0, -1 ;  /* 0xbf80000007077423 */ /* 0x000fc80000010000 */
[----:B------:R-:W-:Y:S01]  /*1a50*/  FADD R52, R52, R7 ;  /* 0x0000000734347221 */ /* 0x000fe20000000000 */
[----:B------:R-:W-:Y:S01]  /*1a60*/  FMUL R49, R49, 1.1920928955078125e-07 ;  /* 0x3400000031317820 */ /* 0x000fe20000400000 */
[----:B0-----:R-:W-:-:S04]  /*1a70*/  @!P1 FMUL R13, R13, R13 ;  /* 0x0000000d0d0d9220 */ /* 0x001fc80000400000 */
[----:B------:R-:W-:-:S05]  /*1a80*/  FADD.FTZ.RZ R6, R13, 1 ;  /* 0x3f8000000d067421 */ /* 0x000fca000001c000 */
[----:B------:R-:W-:Y:S01]  /*1a90*/  IADD3 R26, R6, -0x3f400000, RZ ;  /* 0xc0c00000061a7810 */ /* 0x000fe20007ffe0ff */
[-CC-:B------:R-:W-:Y:S01]  /*1aa0*/  FFMA R6, R14, R11.reuse, R15.reuse ;  /* 0x0000000b0e067223 */ /* 0x180fe2000000000f */
[----:B------:R-:W-:Y:S01]  /*1ab0*/  FFMA R11, R34, R11, R15 ;  /* 0x0000000b220b7223 */ /* 0x000fe2000000000f */
[----:B------:R-:W-:Y:S01]  /*1ac0*/  FFMA.FTZ R15, R52, -R37, 0.10546888411045074463 ;  /* 0x3dd80012340f7423 */ /* 0x000fe20000010825 */
[----:B------:R-:W-:Y:S01]  /*1ad0*/  LOP3.LUT R26, R26, 0xff800000, RZ, 0xc0, !PT ;  /* 0xff8000001a1a7812 */ /* 0x000fe200078ec0ff */
[----:B------:R-:W-:Y:S02]  /*1ae0*/  FMUL R7, R6, 1.4426950216293334961 ;  /* 0x3fb8aa3b06077820 */ /* 0x000fe40000400000 */
[C---:B------:R-:W-:Y:S01]  /*1af0*/  FFMA.FTZ R15, R52.reuse, R15, -0.13229703903198242188 ;  /* 0xbe0778e0340f7423 */ /* 0x040fe2000001000f */
[----:B------:R-:W-:Y:S02]  /*1b00*/  IADD3 R23, -R26, 0x40800000, RZ ;  /* 0x408000001a177810 */ /* 0x000fe40007ffe1ff */
[----:B------:R-:W-:Y:S01]  /*1b10*/  FSETP.GEU.AND P0, PT, R7, -126, PT ;  /* 0xc2fc00000700780b */ /* 0x000fe20003f0e000 */
[----:B------:R-:W-:Y:S01]  /*1b20*/  FFMA.FTZ R15, R52, R15, 0.14491446316242218018 ;  /* 0x3e146475340f7423 */ /* 0x000fe2000001000f */
[----:B------:R-:W-:Y:S01]  /*1b30*/  IADD3 R14, R13, -R26, RZ ;  /* 0x8000001a0d0e7210 */ /* 0x000fe20007ffe0ff */
[----:B------:R-:W-:-:S02]  /*1b40*/  FFMA.FTZ R23, R23, R0, -1 ;  /* 0xbf80000017177423 */ /* 0x000fc40000010000 */
[----:B------:R-:W-:Y:S02]  /*1b50*/  FFMA.FTZ R15, R52, R15, -0.16641564667224884033 ;  /* 0xbe2a68dd340f7423 */ /* 0x000fe4000001000f */
[----:B------:R-:W-:Y:S02]  /*1b60*/  FADD R14, R14, R23 ;  /* 0x000000170e0e7221 */ /* 0x000fe40000000000 */
[----:B------:R-:W-:Y:S02]  /*1b70*/  FFMA.FTZ R15, R52, R15, 0.19988867640495300293 ;  /* 0x3e4caf9e340f7423 */ /* 0x000fe4000001000f */
[----:B------:R-:W-:Y:S02]  /*1b80*/  FFMA.FTZ R23, R14, -R37, 0.10546888411045074463 ;  /* 0x3dd800120e177423 */ /* 0x000fe40000010825 */
[----:B------:R-:W-:Y:S01]  /*1b90*/  @!P0 FMUL R7, R7, 0.5 ;  /* 0x3f00000007078820 */ /* 0x000fe20000400000 */
[----:B------:R-:W-:Y:S01]  /*1ba0*/  FFMA.FTZ R15, R52, R15, -0.25000196695327758789 ;  /* 0xbe800042340f7423 */ /* 0x000fe2000001000f */
[----:B------:R-:W-:-:S02]  /*1bb0*/  FFMA.FTZ R27, R14, R23, -0.13229703903198242188 ;  /* 0xbe0778e00e1b7423 */ /* 0x000fc40000010017 */
[----:B------:R-:W0:Y:S01]  /*1bc0*/  MUFU.EX2 R23, R7 ;  /* 0x0000000700177308 */ /* 0x000e220000000800 */
[----:B------:R-:W-:Y:S01]  /*1bd0*/  FFMA.FTZ R15, R52, R15, 0.33333510160446166992 ;  /* 0x3eaaaae6340f7423 */ /* 0x000fe2000001000f */
[----:B------:R-:W-:-:S03]  /*1be0*/  FFMA.FTZ R27, R14, R27, 0.14491446316242218018 ;  /* 0x3e1464750e1b7423 */ /* 0x000fc6000001001b */
[----:B------:R-:W-:Y:S01]  /*1bf0*/  FFMA.FTZ R15, R52, R15, -0.5 ;  /* 0xbf000000340f7423 */ /* 0x000fe2000001000f */
[----:B------:R-:W-:-:S03]  /*1c00*/  FFMA.FTZ R27, R14, R27, -0.16641564667224884033 ;  /* 0xbe2a68dd0e1b7423 */ /* 0x000fc6000001001b */
[----:B------:R-:W-:Y:S01]  /*1c10*/  FMUL R15, R52, R15 ;  /* 0x0000000f340f7220 */ /* 0x000fe20000400000 */
[----:B------:R-:W-:-:S03]  /*1c20*/  FFMA.FTZ R27, R14, R27, 0.19988867640495300293 ;  /* 0x3e4caf9e0e1b7423 */ /* 0x000fc6000001001b */
[----:B------:R-:W-:Y:S01]  /*1c30*/  FFMA.FTZ R52, R52, R15, R52 ;  /* 0x0000000f34347223 */ /* 0x000fe20000010034 */
[----:B------:R-:W-:Y:S01]  /*1c40*/  FFMA.FTZ R27, R14, R27, -0.25000196695327758789 ;  /* 0xbe8000420e1b7423 */ /* 0x000fe2000001001b */
[----:B0-----:R-:W-:-:S03]  /*1c50*/  @!P0 FMUL R23, R23, R23 ;  /* 0x0000001717178220 */ /* 0x001fc60000400000 */
[----:B------:R-:W-:Y:S01]  /*1c60*/  FFMA.FTZ R27, R14, R27, 0.33333510160446166992 ;  /* 0x3eaaaae60e1b7423 */ /* 0x000fe2000001001b */
[----:B------:R-:W-:-:S03]  /*1c70*/  FADD.FTZ.RZ R7, R23, 1 ;  /* 0x3f80000017077421 */ /* 0x000fc6000001c000 */
[C---:B------:R-:W-:Y:S02]  /*1c80*/  FFMA.FTZ R27, R14.reuse, R27, -0.5 ;  /* 0xbf0000000e1b7423 */ /* 0x040fe4000001001b */
[----:B------:R-:W-:Y:S02]  /*1c90*/  IADD3 R7, R7, -0x3f400000, RZ ;  /* 0xc0c0000007077810 */ /* 0x000fe40007ffe0ff */
[C---:B------:R-:W-:Y:S02]  /*1ca0*/  FMUL R15, R14.reuse, R27 ;  /* 0x0000001b0e0f7220 */ /* 0x040fe40000400000 */
[----:B------:R-:W-:Y:S02]  /*1cb0*/  LOP3.LUT R34, R7, 0xff800000, RZ, 0xc0, !PT ;  /* 0xff80000007227812 */ /* 0x000fe400078ec0ff */
[----:B------:R-:W-:Y:S02]  /*1cc0*/  FFMA.FTZ R15, R14, R15, R14 ;  /* 0x0000000f0e0f7223 */ /* 0x000fe4000001000e */
[----:B------:R-:W-:-:S05]  /*1cd0*/  IADD3 R7, -R34, 0x40800000, RZ ;  /* 0x4080000022077810 */ /* 0x000fca0007ffe1ff */
[----:B------:R-:W-:Y:S01]  /*1ce0*/  FFMA.FTZ R14, R7, R0, -1 ;  /* 0xbf800000070e7423 */ /* 0x000fe20000010000 */
[----:B------:R-:W-:Y:S02]  /*1cf0*/  IADD3 R7, R23, -R34, RZ ;  /* 0x8000002217077210 */ /* 0x000fe40007ffe0ff */
[----:B------:R-:W-:-:S03]  /*1d00*/  I2FP.F32.S32 R34, R34 ;  /* 0x0000002200227245 */ /* 0x000fc60000201400 */
[----:B------:R-:W-:Y:S01]  /*1d10*/  FADD R32, R7, R14 ;  /* 0x0000000e07207221 */ /* 0x000fe20000000000 */
[----:B------:R-:W-:Y:S01]  /*1d20*/  FMUL R7, R8, 1.4426950216293334961 ;  /* 0x3fb8aa3b08077820 */ /* 0x000fe20000400000 */
[----:B------:R-:W-:Y:S02]  /*1d30*/  FMUL R34, R34, 1.1920928955078125e-07 ;  /* 0x3400000022227820 */ /* 0x000fe40000400000 */
[C---:B------:R-:W-:Y:S02]  /*1d40*/  FFMA.FTZ R27, R32.reuse, -R37, 0.10546888411045074463 ;  /* 0x3dd80012201b7423 */ /* 0x040fe40000010825 */
[----:B------:R-:W-:Y:S02]  /*1d50*/  FSETP.GEU.AND P0, PT, R7, -126, PT ;  /* 0xc2fc00000700780b */ /* 0x000fe40003f0e000 */
[----:B------:R-:W-:-:S04]  /*1d60*/  FFMA.FTZ R27, R32, R27, -0.13229703903198242188 ;  /* 0xbe0778e0201b7423 */ /* 0x000fc8000001001b */
[----:B------:R-:W-:-:S04]  /*1d70*/  FFMA.FTZ R27, R32, R27, 0.14491446316242218018 ;  /* 0x3e146475201b7423 */ /* 0x000fc8000001001b */
[----:B------:R-:W-:-:S03]  /*1d80*/  FFMA.FTZ R27, R32, R27, -0.16641564667224884033 ;  /* 0xbe2a68dd201b7423 */ /* 0x000fc6000001001b */
[----:B------:R-:W-:Y:S01]  /*1d90*/  @!P0 FMUL R7, R7, 0.5 ;  /* 0x3f00000007078820 */ /* 0x000fe20000400000 */
[----:B------:R-:W-:-:S03]  /*1da0*/  FFMA.FTZ R27, R32, R27, 0.19988867640495300293 ;  /* 0x3e4caf9e201b7423 */ /* 0x000fc6000001001b */
[----:B------:R0:W1:Y:S01]  /*1db0*/  MUFU.EX2 R14, R7 ;  /* 0x00000007000e7308 */ /* 0x0000620000000800 */
[----:B------:R-:W-:-:S04]  /*1dc0*/  FFMA.FTZ R27, R32, R27, -0.25000196695327758789 ;  /* 0xbe800042201b7423 */ /* 0x000fc8000001001b */
[----:B------:R-:W-:-:S04]  /*1dd0*/  FFMA.FTZ R27, R32, R27, 0.33333510160446166992 ;  /* 0x3eaaaae6201b7423 */ /* 0x000fc8000001001b */
[----:B------:R-:W-:Y:S01]  /*1de0*/  FFMA.FTZ R27, R32, R27, -0.5 ;  /* 0xbf000000201b7423 */ /* 0x000fe2000001001b */
[----:B0-----:R-:W-:-:S03]  /*1df0*/  FFMA.FTZ R7, R39, 0.69314718246459960938, R44 ;  /* 0x3f31721827077823 */ /* 0x001fc6000001002c */
[----:B------:R-:W-:Y:S01]  /*1e00*/  FMUL R27, R32, R27 ;  /* 0x0000001b201b7220 */ /* 0x000fe20000400000 */
[----:B-1----:R-:W-:-:S03]  /*1e10*/  @!P0 FMUL R14, R14, R14 ;  /* 0x0000000e0e0e8220 */ /* 0x002fc60000400000 */
[----:B------:R-:W-:Y:S01]  /*1e20*/  FFMA.FTZ R27, R32, R27, R32 ;  /* 0x0000001b201b7223 */ /* 0x000fe20000010020 */
[----:B------:R-:W-:-:S05]  /*1e30*/  FADD.FTZ.RZ R32, R14, 1 ;  /* 0x3f8000000e207421 */ /* 0x000fca000001c000 */
[----:B------:R-:W-:-:S04]  /*1e40*/  IADD3 R32, R32, -0x3f400000, RZ ;  /* 0xc0c0000020207810 */ /* 0x000fc80007ffe0ff */
[----:B------:R-:W-:Y:S01]  /*1e50*/  LOP3.LUT R51, R32, 0xff800000, RZ, 0xc0, !PT ;  /* 0xff80000020337812 */ /* 0x000fe200078ec0ff */
[----:B------:R-:W-:-:S03]  /*1e60*/  FMUL R32, R47, 1.1920928955078125e-07 ;  /* 0x340000002f207820 */ /* 0x000fc60000400000 */
[----:B------:R-:W-:Y:S01]  /*1e70*/  IADD3 R39, -R51, 0x40800000, RZ ;  /* 0x4080000033277810 */ /* 0x000fe20007ffe1ff */
[----:B------:R-:W-:Y:S01]  /*1e80*/  FFMA.FTZ R45, R32, 0.69314718246459960938, R45 ;  /* 0x3f317218202d7823 */ /* 0x000fe2000001002d */
[----:B------:R-:W-:Y:S02]  /*1e90*/  IADD3 R44, R14, -R51, RZ ;  /* 0x800000330e2c7210 */ /* 0x000fe40007ffe0ff */
[----:B------:R-:W-:Y:S01]  /*1ea0*/  I2FP.F32.S32 R51, R51 ;  /* 0x0000003300337245 */ /* 0x000fe20000201400 */
[----:B------:R-:W-:-:S04]  /*1eb0*/  FFMA.FTZ R39, R39, R0, -1 ;  /* 0xbf80000027277423 */ /* 0x000fc80000010000 */
        /* <DEDUP_REMOVED lines=14> */
[----:B0-----:R-:W-:Y:S01]  /*1fa0*/  FFMA.FTZ R39, R49, 0.69314718246459960938, R52 ;  /* 0x3f31721831277823 */ /* 0x001fe20000010034 */
[----:B------:R-:W-:Y:S02]  /*1fb0*/  FMUL R52, R10, 1.4426950216293334961 ;  /* 0x3fb8aa3b0a347820 */ /* 0x000fe40000400000 */
[----:B------:R-:W-:Y:S01]  /*1fc0*/  FMUL R47, R44, R47 ;  /* 0x0000002f2c2f7220 */ /* 0x000fe20000400000 */
[----:B-1----:R-:W-:Y:S02]  /*1fd0*/  @!P0 FMUL R32, R32, R32 ;  /* 0x0000002020208220 */ /* 0x002fe40000400000 */
[----:B------:R-:W-:Y:S01]  /*1fe0*/  FSETP.GEU.AND P0, PT, R52, -126, PT ;  /* 0xc2fc00003400780b */ /* 0x000fe20003f0e000 */
[----:B------:R-:W-:Y:S01]  /*1ff0*/  FFMA.FTZ R44, R44, R47, R44 ;  /* 0x0000002f2c2c7223 */ /* 0x000fe2000001002c */
[----:B------:R-:W-:-:S05]  /*2000*/  FADD.FTZ.RZ R36, R32, 1 ;  /* 0x3f80000020247421 */ /* 0x000fca000001c000 */
[----:B------:R-:W-:-:S04]  /*2010*/  IADD3 R36, R36, -0x3f400000, RZ ;  /* 0xc0c0000024247810 */ /* 0x000fc80007ffe0ff */
[----:B------:R-:W-:Y:S02]  /*2020*/  LOP3.LUT R47, R36, 0xff800000, RZ, 0xc0, !PT ;  /* 0xff800000242f7812 */ /* 0x000fe400078ec0ff */
[----:B------:R-:W-:Y:S02]  /*2030*/  @!P0 FMUL R52, R52, 0.5 ;  /* 0x3f00000034348820 */ /* 0x000fe40000400000 */
[----:B------:R-:W-:Y:S02]  /*2040*/  IADD3 R33, -R47, 0x40800000, RZ ;  /* 0x408000002f217810 */ /* 0x000fe40007ffe1ff */
[----:B------:R-:W0:Y:S01]  /*2050*/  MUFU.EX2 R36, R52 ;  /* 0x0000003400247308 */ /* 0x000e220000000800 */
[----:B------:R-:W-:Y:S02]  /*2060*/  IADD3 R54, R32, -R47, RZ ;  /* 0x8000002f20367210 */ /* 0x000fe40007ffe0ff */
[----:B------:R-:W-:-:S04]  /*2070*/  FFMA.FTZ R33, R33, R0, -1 ;  /* 0xbf80000021217423 */ /* 0x000fc80000010000 */
[----:B------:R-:W-:-:S04]  /*2080*/  FADD R54, R54, R33 ;  /* 0x0000002136367221 */ /* 0x000fc80000000000 */
[----:B------:R-:W-:Y:S01]  /*2090*/  FFMA.FTZ R33, R54, -R37, 0.10546888411045074463 ;  /* 0x3dd8001236217423 */ /* 0x000fe20000010825 */
[----:B0-----:R-:W-:-:S03]  /*20a0*/  @!P0 FMUL R36, R36, R36 ;  /* 0x0000002424248220 */ /* 0x001fc60000400000 */
[----:B------:R-:W-:Y:S01]  /*20b0*/  FFMA.FTZ R33, R54, R33, -0.13229703903198242188 ;  /* 0xbe0778e036217423 */ /* 0x000fe20000010021 */
[----:B------:R-:W-:-:S03]  /*20c0*/  ISETP.GE.U32.AND P0, PT, R42, 0x7f800000, PT ;  /* 0x7f8000002a00780c */ /* 0x000fc60003f06070 */
        /* <DEDUP_REMOVED lines=8> */
[----:B------:R-:W-:Y:S01]  /*2150*/  FFMA.FTZ R33, R34, 0.69314718246459960938, R27 ;  /* 0x3f31721822217823 */ /* 0x000fe2000001001b */
[----:B------:R-:W-:-:S05]  /*2160*/  FADD.FTZ.RZ R27, R36, 1 ;  /* 0x3f800000241b7421 */ /* 0x000fca000001c000 */
[----:B------:R-:W-:Y:S01]  /*2170*/  IADD3 R34, R27, -0x3f400000, RZ ;  /* 0xc0c000001b227810 */ /* 0x000fe20007ffe0ff */
[----:B------:R-:W-:-:S03]  /*2180*/  FFMA.FTZ R27, R51, 0.69314718246459960938, R44 ;  /* 0x3f317218331b7823 */ /* 0x000fc6000001002c */
[----:B------:R-:W-:Y:S01]  /*2190*/  LOP3.LUT R51, R34, 0xff800000, RZ, 0xc0, !PT ;  /* 0xff80000022337812 */ /* 0x000fe200078ec0ff */
[----:B------:R-:W-:Y:S06]  /*21a0*/  @!P0 BRA `(.L_x_9) ;  /* 0x0000000000148947 */ /* 0x000fec0003800000 */
[----:B------:R-:W-:-:S13]  /*21b0*/  ISETP.GE.AND P0, PT, R42, -0x407fffff, PT ;  /* 0xbf8000012a00780c */ /* 0x000fda0003f06270 */
[----:B------:R-:W-:-:S05]  /*21c0*/  @P0 MOV R53, 0x7f800000 ;  /* 0x7f80000000350802 */ /* 0x000fca0000000f00 */
[C---:B------:R-:W-:Y:S01]  /*21d0*/  @P0 FFMA.FTZ R7, R42.reuse, R53, +INF ;  /* 0x7f8000002a070423 */ /* 0x040fe20000010035 */
[----:B------:R-:W-:-:S04]  /*21e0*/  FSETP.NEU.AND P0, PT, R42, RZ, PT ;  /* 0x000000ff2a00720b */ /* 0x000fc80003f0d000 */
[----:B------:R-:W-:-:S09]  /*21f0*/  FSEL R7, R7, -RZ, P0 ;  /* 0x800000ff07077208 */ /* 0x000fd20000000000 */
.L_x_9:
[----:B------:R-:W-:Y:S05]  /*2200*/  BSYNC B0 ;  /* 0x0000000000007941 */ /* 0x000fea0003800000 */
.L_x_8:
[----:B------:R-:W-:Y:S01]  /*2210*/  IADD3 R53, -R51, 0x40800000, RZ ;  /* 0x4080000033357810 */ /* 0x000fe20007ffe1ff */
[----:B------:R-:W-:Y:S01]  /*2220*/  FMUL R44, R11, 1.4426950216293334961 ;  /* 0x3fb8aa3b0b2c7820 */ /* 0x000fe20000400000 */
[----:B------:R-:W-:Y:S01]  /*2230*/  IADD3 R34, R36, -R51, RZ ;  /* 0x8000003324227210 */ /* 0x000fe20007ffe0ff */
[----:B------:R-:W-:Y:S01]  /*2240*/  BSSY B0, `(.L_x_10) ;  /* 0x0000030000007945 */ /* 0x000fe20003800000 */
[----:B------:R-:W-:Y:S01]  /*2250*/  ISETP.GE.U32.AND P3, PT, R46, 0x7f800000, PT ;  /* 0x7f8000002e00780c */ /* 0x000fe20003f66070 */
[----:B------:R-:W-:Y:S01]  /*2260*/  FFMA.FTZ R53, R53, R0, -1 ;  /* 0xbf80000035357423 */ /* 0x000fe20000010000 */
[----:B------:R-:W-:Y:S02]  /*2270*/  FSETP.GEU.AND P0, PT, R44, -126, PT ;  /* 0xc2fc00002c00780b */ /* 0x000fe40003f0e000 */
[----:B------:R-:W-:Y:S01]  /*2280*/  I2FP.F32.S32 R43, R43 ;  /* 0x0000002b002b7245 */ /* 0x000fe20000201400 */
[----:B------:R-:W-:Y:S01]  /*2290*/  FADD R42, R34, R53 ;  /* 0x00000035222a7221 */ /* 0x000fe20000000000 */
[----:B------:R-:W-:-:S02]  /*22a0*/  ISETP.GE.U32.AND P4, PT, R50, 0x7f800000, PT ;  /* 0x7f8000003200780c */ /* 0x000fc40003f86070 */
[----:B------:R-:W-:Y:S01]  /*22b0*/  ISETP.GE.U32.AND P1, PT, R20, 0x7f800000, PT ;  /* 0x7f8000001400780c */ /* 0x000fe20003f26070 */
[----:B------:R-:W-:Y:S01]  /*22c0*/  FFMA.FTZ R53, R42, -R37, 0.10546888411045074463 ;  /* 0x3dd800122a357423 */ /* 0x000fe20000010825 */
[----:B------:R-:W-:Y:S01]  /*22d0*/  FMUL R43, R43, 1.1920928955078125e-07 ;  /* 0x340000002b2b7820 */ /* 0x000fe20000400000 */
[----:B------:R-:W-:Y:S02]  /*22e0*/  ISETP.GE.U32.AND P2, PT, R22, 0x7f800000, PT ;  /* 0x7f8000001600780c */ /* 0x000fe40003f46070 */
[----:B------:R-:W-:Y:S01]  /*22f0*/  FFMA.FTZ R53, R42, R53, -0.13229703903198242188 ;  /* 0xbe0778e02a357423 */ /* 0x000fe20000010035 */
[----:B------:R-:W-:Y:S01]  /*2300*/  FFMA.FTZ R48, R43, 0.69314718246459960938, R48 ;  /* 0x3f3172182b307823 */ /* 0x000fe20000010030 */
[----:B------:R-:W-:Y:S02]  /*2310*/  @!P0 FMUL R44, R44, 0.5 ;  /* 0x3f0000002c2c8820 */ /* 0x000fe40000400000 */
[C---:B------:R-:W-:Y:S02]  /*2320*/  FFMA.FTZ R53, R42.reuse, R53, 0.14491446316242218018 ;  /* 0x3e1464752a357423 */ /* 0x040fe40000010035 */
[----:B------:R-:W0:Y:S02]  /*2330*/  MUFU.EX2 R34, R44 ;  /* 0x0000002c00227308 */ /* 0x000e240000000800 */
[----:B------:R-:W-:-:S04]  /*2340*/  FFMA.FTZ R53, R42, R53, -0.16641564667224884033 ;  /* 0xbe2a68dd2a357423 */ /* 0x000fc80000010035 */
[----:B------:R-:W-:-:S04]  /*2350*/  FFMA.FTZ R53, R42, R53, 0.19988867640495300293 ;  /* 0x3e4caf9e2a357423 */ /* 0x000fc80000010035 */
[----:B------:R-:W-:-:S04]  /*2360*/  FFMA.FTZ R53, R42, R53, -0.25000196695327758789 ;  /* 0xbe8000422a357423 */ /* 0x000fc80000010035 */
[----:B------:R-:W-:Y:S01]  /*2370*/  FFMA.FTZ R53, R42, R53, 0.33333510160446166992 ;  /* 0x3eaaaae62a357423 */ /* 0x000fe20000010035 */
[----:B0-----:R-:W-:Y:S01]  /*2380*/  @!P0 FMUL R34, R34, R34 ;  /* 0x0000002222228220 */ /* 0x001fe20000400000 */
[----:B------:R-:W-:Y:S02]  /*2390*/  ISETP.GE.U32.AND P0, PT, R21, 0x7f800000, PT ;  /* 0x7f8000001500780c */ /* 0x000fe40003f06070 */
[----:B------:R-:W-:Y:S01]  /*23a0*/  FFMA.FTZ R53, R42, R53, -0.5 ;  /* 0xbf0000002a357423 */ /* 0x000fe20000010035 */
[----:B------:R-:W-:-:S03]  /*23b0*/  FADD.FTZ.RZ R52, R34, 1 ;  /* 0x3f80000022347421 */ /* 0x000fc6000001c000 */
[C---:B------:R-:W-:Y:S02]  /*23c0*/  FMUL R53, R42.reuse, R53 ;  /* 0x000000352a357220 */ /* 0x040fe40000400000 */
[----:B------:R-:W-:Y:S02]  /*23d0*/  IADD3 R52, R52, -0x3f400000, RZ ;  /* 0xc0c0000034347810 */ /* 0x000fe40007ffe0ff */
[----:B------:R-:W-:Y:S02]  /*23e0*/  FFMA.FTZ R42, R42, R53, R42 ;  /* 0x000000352a2a7223 */ /* 0x000fe4000001002a */
[----:B------:R-:W-:-:S04]  /*23f0*/  LOP3.LUT R53, R52, 0xff800000, RZ, 0xc0, !PT ;  /* 0xff80000034357812 */ /* 0x000fc800078ec0ff */
[----:B------:R-:W-:-:S05]  /*2400*/  IADD3 R55, -R53, 0x40800000, RZ ;  /* 0x4080000035377810 */ /* 0x000fca0007ffe1ff */
[----:B------:R-:W-:Y:S01]  /*2410*/  FFMA.FTZ R55, R55, R0, -1 ;  /* 0xbf80000037377423 */ /* 0x000fe20000010000 */
[----:B------:R-:W-:-:S05]  /*2420*/  IADD3 R0, R34, -R53, RZ ;  /* 0x8000003522007210 */ /* 0x000fca0007ffe0ff */
[----:B------:R-:W-:-:S04]  /*2430*/  FADD R0, R0, R55 ;  /* 0x0000003700007221 */ /* 0x000fc80000000000 */
[----:B------:R-:W-:-:S04]  /*2440*/  FFMA.FTZ R37, R0, -R37, 0.10546888411045074463 ;  /* 0x3dd8001200257423 */ /* 0x000fc80000010825 */
[----:B------:R-:W-:-:S04]  /*2450*/  FFMA.FTZ R37, R0, R37, -0.13229703903198242188 ;  /* 0xbe0778e000257423 */ /* 0x000fc80000010025 */
        /* <DEDUP_REMOVED lines=8> */
[----:B------:R-:W-:Y:S06]  /*24e0*/  @!P3 BRA `(.L_x_11) ;  /* 0x000000000014b947 */ /* 0x000fec0003800000 */
[----:B------:R-:W-:-:S13]  /*24f0*/  ISETP.GE.AND P3, PT, R46, -0x407fffff, PT ;  /* 0xbf8000012e00780c */ /* 0x000fda0003f66270 */
[----:B------:R-:W-:-:S05]  /*2500*/  @P3 MOV R37, 0x7f800000 ;  /* 0x7f80000000253802 */ /* 0x000fca0000000f00 */
[C---:B------:R-:W-:Y:S01]  /*2510*/  @P3 FFMA.FTZ R48, R46.reuse, R37, +INF ;  /* 0x7f8000002e303423 */ /* 0x040fe20000010025 */
[----:B------:R-:W-:-:S04]  /*2520*/  FSETP.NEU.AND P3, PT, R46, RZ, PT ;  /* 0x000000ff2e00720b */ /* 0x000fc80003f6d000 */
[----:B------:R-:W-:-:S09]  /*2530*/  FSEL R48, R48, -RZ, P3 ;  /* 0x800000ff30307208 */ /* 0x000fd20001800000 */
.L_x_11:
[----:B------:R-:W-:Y:S05]  /*2540*/  BSYNC B0 ;  /* 0x0000000000007941 */ /* 0x000fea0003800000 */
.L_x_10:
[----:B------:R-:W-:Y:S04]  /*2550*/  BSSY B0, `(.L_x_12) ;  /* 0x0000007000007945 */ /* 0x000fe80003800000 */
[----:B------:R-:W-:Y:S05]  /*2560*/  @!P4 BRA `(.L_x_13) ;  /* 0x000000000014c947 */ /* 0x000fea0003800000 */
[----:B------:R-:W-:-:S13]  /*2570*/  ISETP.GE.AND P3, PT, R50, -0x407fffff, PT ;  /* 0xbf8000013200780c */ /* 0x000fda0003f66270 */
[----:B------:R-:W-:-:S05]  /*2580*/  @P3 MOV R37, 0x7f800000 ;  /* 0x7f80000000253802 */ /* 0x000fca0000000f00 */
[C---:B------:R-:W-:Y:S01]  /*2590*/  @P3 FFMA.FTZ R45, R50.reuse, R37, +INF ;  /* 0x7f800000322d3423 */ /* 0x040fe20000010025 */
[----:B------:R-:W-:-:S04]  /*25a0*/  FSETP.NEU.AND P3, PT, R50, RZ, PT ;  /* 0x000000ff3200720b */ /* 0x000fc80003f6d000 */
[----:B------:R-:W-:-:S09]  /*25b0*/  FSEL R45, R45, -RZ, P3 ;  /* 0x800000ff2d2d7208 */ /* 0x000fd20001800000 */
.L_x_13:
[----:B------:R-:W-:Y:S05]  /*25c0*/  BSYNC B0 ;  /* 0x0000000000007941 */ /* 0x000fea0003800000 */
.L_x_12:
[----:B------:R-:W-:Y:S04]  /*25d0*/  BSSY B0, `(.L_x_14) ;  /* 0x0000007000007945 */ /* 0x000fe80003800000 */
[----:B------:R-:W-:Y:S05]  /*25e0*/  @!P0 BRA `(.L_x_15) ;  /* 0x0000000000148947 */ /* 0x000fea0003800000 */
[----:B------:R-:W-:-:S13]  /*25f0*/  ISETP.GE.AND P0, PT, R21, -0x407fffff, PT ;  /* 0xbf8000011500780c */ /* 0x000fda0003f06270 */
[----:B------:R-:W-:-:S05]  /*2600*/  @P0 MOV R44, 0x7f800000 ;  /* 0x7f800000002c0802 */ /* 0x000fca0000000f00 */
[C---:B------:R-:W-:Y:S01]  /*2610*/  @P0 FFMA.FTZ R35, R21.reuse, R44, +INF ;  /* 0x7f80000015230423 */ /* 0x040fe2000001002c */
[----:B------:R-:W-:-:S04]  /*2620*/  FSETP.NEU.AND P0, PT, R21, RZ, PT ;  /* 0x000000ff1500720b */ /* 0x000fc80003f0d000 */
[----:B------:R-:W-:-:S09]  /*2630*/  FSEL R35, R35, -RZ, P0 ;  /* 0x800000ff23237208 */ /* 0x000fd20000000000 */
.L_x_15:
[----:B------:R-:W-:Y:S05]  /*2640*/  BSYNC B0 ;  /* 0x0000000000007941 */ /* 0x000fea0003800000 */
.L_x_14:
[----:B------:R-:W-:Y:S04]  /*2650*/  BSSY B0, `(.L_x_16) ;  /* 0x0000007000007945 */ /* 0x000fe80003800000 */
[----:B------:R-:W-:Y:S05]  /*2660*/  @!P1 BRA `(.L_x_17) ;  /* 0x0000000000149947 */ /* 0x000fea0003800000 */
[----:B------:R-:W-:-:S13]  /*2670*/  ISETP.GE.AND P0, PT, R20, -0x407fffff, PT ;  /* 0xbf8000011400780c */ /* 0x000fda0003f06270 */
[----:B------:R-:W-:-:S05]  /*2680*/  @P0 MOV R21, 0x7f800000 ;  /* 0x7f80000000150802 */ /* 0x000fca0000000f00 */
[C---:B------:R-:W-:Y:S01]  /*2690*/  @P0 FFMA.FTZ R24, R20.reuse, R21, +INF ;  /* 0x7f80000014180423 */ /* 0x040fe20000010015 */
[----:B------:R-:W-:-:S04]  /*26a0*/  FSETP.NEU.AND P0, PT, R20, RZ, PT ;  /* 0x000000ff1400720b */ /* 0x000fc80003f0d000 */
[----:B------:R-:W-:-:S09]  /*26b0*/  FSEL R24, R24, -RZ, P0 ;  /* 0x800000ff18187208 */ /* 0x000fd20000000000 */
.L_x_17:
[----:B------:R-:W-:Y:S05]  /*26c0*/  BSYNC B0 ;  /* 0x0000000000007941 */ /* 0x000fea0003800000 */
.L_x_16:
[----:B------:R-:W-:Y:S04]  /*26d0*/  BSSY B0, `(.L_x_18) ;  /* 0x0000007000007945 */ /* 0x000fe80003800000 */
[----:B------:R-:W-:Y:S05]  /*26e0*/  @!P2 BRA `(.L_x_19) ;  /* 0x000000000014a947 */ /* 0x000fea0003800000 */
[C---:B------:R-:W-:Y:S02]  /*26f0*/  ISETP.GE.AND P0, PT, R22.reuse, -0x407fffff, PT ;  /* 0xbf8000011600780c */ /* 0x040fe40003f06270 */
[----:B------:R-:W-:-:S11]  /*2700*/  FSETP.NEU.AND P1, PT, R22, RZ, PT ;  /* 0x000000ff1600720b */ /* 0x000fd60003f2d000 */
[----:B------:R-:W-:-:S05]  /*2710*/  @P0 MOV R21, 0x7f800000 ;  /* 0x7f80000000150802 */ /* 0x000fca0000000f00 */
[----:B------:R-:W-:-:S05]  /*2720*/  @P0 FFMA.FTZ R39, R22, R21, +INF ;  /* 0x7f80000016270423 */ /* 0x000fca0000010015 */
[----:B------:R-:W-:-:S07]  /*2730*/  FSEL R39, R39, -RZ, P1 ;  /* 0x800000ff27277208 */ /* 0x000fce0000800000 */
.L_x_19:
[----:B------:R-:W-:Y:S05]  /*2740*/  BSYNC B0 ;  /* 0x0000000000007941 */ /* 0x000fea0003800000 */
.L_x_18:
[----:B------:R-:W-:Y:S01]  /*2750*/  ISETP.GE.U32.AND P6, PT, R13, 0x7f800000, PT ;  /* 0x7f8000000d00780c */ /* 0x000fe20003fc6070 */
[----:B------:R-:W-:Y:S01]  /*2760*/  BSSY B0, `(.L_x_20) ;  /* 0x0000019000007945 */ /* 0x000fe20003800000 */
[----:B------:R-:W-:Y:S02]  /*2770*/  I2FP.F32.S32 R47, R47 ;  /* 0x0000002f002f7245 */ /* 0x000fe40000201400 */
[----:B------:R-:W-:Y:S02]  /*2780*/  I2FP.F32.S32 R51, R51 ;  /* 0x0000003300337245 */ /* 0x000fe40000201400 */
[----:B------:R-:W-:Y:S01]  /*2790*/  I2FP.F32.S32 R53, R53 ;  /* 0x0000003500357245 */ /* 0x000fe20000201400 */
[----:B------:R-:W-:Y:S01]  /*27a0*/  FMUL R22, R47, 1.1920928955078125e-07 ;  /* 0x340000002f167820 */ /* 0x000fe20000400000 */
[----:B------:R-:W-:Y:S01]  /*27b0*/  I2FP.F32.S32 R26, R26 ;  /* 0x0000001a001a7245 */ /* 0x000fe20000201400 */
[----:B------:R-:W-:Y:S01]  /*27c0*/  FMUL R51, R51, 1.1920928955078125e-07 ;  /* 0x3400000033337820 */ /* 0x000fe20000400000 */
[----:B------:R-:W-:Y:S01]  /*27d0*/  FSETP.GT.AND P0, PT, R28, 20, PT ;  /* 0x41a000001c00780b */ /* 0x000fe20003f04000 */
[----:B------:R-:W-:Y:S01]  /*27e0*/  FMUL R53, R53, 1.1920928955078125e-07 ;  /* 0x3400000035357820 */ /* 0x000fe20000400000 */
[----:B------:R-:W-:Y:S01]  /*27f0*/  ISETP.GE.U32.AND P1, PT, R23, 0x7f800000, PT ;  /* 0x7f8000001700780c */ /* 0x000fe20003f26070 */
[----:B------:R-:W-:Y:S01]  /*2800*/  FMUL R26, R26, 1.1920928955078125e-07 ;  /* 0x340000001a1a7820 */ /* 0x000fe20000400000 */
[----:B------:R-:W-:Y:S01]  /*2810*/  ISETP.GE.U32.AND P2, PT, R14, 0x7f800000, PT ;  /* 0x7f8000000e00780c */ /* 0x000fe20003f46070 */
[----:B------:R-:W-:Y:S01]  /*2820*/  FFMA.FTZ R22, R22, 0.69314718246459960938, R49 ;  /* 0x3f31721816167823 */ /* 0x000fe20000010031 */
[----:B------:R-:W-:Y:S01]  /*2830*/  ISETP.GE.U32.AND P3, PT, R32, 0x7f800000, PT ;  /* 0x7f8000002000780c */ /* 0x000fe20003f66070 */
[----:B------:R-:W-:Y:S01]  /*2840*/  FFMA.FTZ R21, R51, 0.69314718246459960938, R42 ;  /* 0x3f31721833157823 */ /* 0x000fe2000001002a */
[----:B------:R-:W-:Y:S01]  /*2850*/  ISETP.GE.U32.AND P4, PT, R36, 0x7f800000, PT ;  /* 0x7f8000002400780c */ /* 0x000fe20003f86070 */
[----:B------:R-:W-:Y:S01]  /*2860*/  FFMA.FTZ R20, R53, 0.69314718246459960938, R0 ;  /* 0x3f31721835147823 */ /* 0x000fe20000010000 */
[----:B------:R-:W-:Y:S01]  /*2870*/  ISETP.GE.U32.AND P5, PT, R34, 0x7f800000, PT ;  /* 0x7f8000002200780c */ /* 0x000fe20003fa6070 */
[----:B------:R-:W-:Y:S01]  /*2880*/  FFMA.FTZ R26, R26, 0.69314718246459960938, R15 ;  /* 0x3f3172181a1a7823 */ /* 0x000fe2000001000f */
[----:B------:R-:W-:Y:S11]  /*2890*/  @!P6 BRA `(.L_x_21) ;  /* 0x000000000014e947 */ /* 0x000ff60003800000 */
[----:B------:R-:W-:-:S13]  /*28a0*/  ISETP.GE.AND P6, PT, R13, -0x407fffff, PT ;  /* 0xbf8000010d00780c */ /* 0x000fda0003fc6270 */
[----:B------:R-:W-:-:S05]  /*28b0*/  @P6 MOV R0, 0x7f800000 ;  /* 0x7f80000000006802 */ /* 0x000fca0000000f00 */
[C---:B------:R-:W-:Y:S01]  /*28c0*/  @P6 FFMA.FTZ R26, R13.reuse, R0, +INF ;  /* 0x7f8000000d1a6423 */ /* 0x040fe20000010000 */
[----:B------:R-:W-:-:S04]  /*28d0*/  FSETP.NEU.AND P6, PT, R13, RZ, PT ;  /* 0x000000ff0d00720b */ /* 0x000fc80003fcd000 */
[----:B------:R-:W-:-:S09]  /*28e0*/  FSEL R26, R26, -RZ, P6 ;  /* 0x800000ff1a1a7208 */ /* 0x000fd20003000000 */
.L_x_21:
[----:B------:R-:W-:Y:S05]  /*28f0*/  BSYNC B0 ;  /* 0x0000000000007941 */ /* 0x000fea0003800000 */
.L_x_20:
[----:B------:R-:W-:Y:S04]  /*2900*/  BSSY B0, `(.L_x_22) ;  /* 0x0000007000007945 */ /* 0x000fe80003800000 */
[----:B------:R-:W-:Y:S05]  /*2910*/  @!P1 BRA `(.L_x_23) ;  /* 0x0000000000149947 */ /* 0x000fea0003800000 */
[C---:B------:R-:W-:Y:S02]  /*2920*/  ISETP.GE.AND P1, PT, R23.reuse, -0x407fffff, PT ;  /* 0xbf8000011700780c */ /* 0x040fe40003f26270 */
[----:B------:R-:W-:-:S11]  /*2930*/  FSETP.NEU.AND P6, PT, R23, RZ, PT ;  /* 0x000000ff1700720b */ /* 0x000fd60003fcd000 */
[----:B------:R-:W-:-:S05]  /*2940*/  @P1 MOV R0, 0x7f800000 ;  /* 0x7f80000000001802 */ /* 0x000fca0000000f00 */
[----:B------:R-:W-:-:S05]  /*2950*/  @P1 FFMA.FTZ R33, R23, R0, +INF ;  /* 0x7f80000017211423 */ /* 0x000fca0000010000 */
[----:B------:R-:W-:-:S07]  /*2960*/  FSEL R33, R33, -RZ, P6 ;  /* 0x800000ff21217208 */ /* 0x000fce0003000000 */
.L_x_23:
[----:B------:R-:W-:Y:S05]  /*2970*/  BSYNC B0 ;  /* 0x0000000000007941 */ /* 0x000fea0003800000 */
.L_x_22:
[----:B------:R-:W-:Y:S04]  /*2980*/  BSSY B0, `(.L_x_24) ;  /* 0x0000007000007945 */ /* 0x000fe80003800000 */
[----:B------:R-:W-:Y:S05]  /*2990*/  @!P2 BRA `(.L_x_25) ;  /* 0x000000000014a947 */ /* 0x000fea0003800000 */
[C---:B------:R-:W-:Y:S02]  /*29a0*/  ISETP.GE.AND P1, PT, R14.reuse, -0x407fffff, PT ;  /* 0xbf8000010e00780c */ /* 0x040fe40003f26270 */
[----:B------:R-:W-:-:S11]  /*29b0*/  FSETP.NEU.AND P2, PT, R14, RZ, PT ;  /* 0x000000ff0e00720b */ /* 0x000fd60003f4d000 */
[----:B------:R-:W-:-:S05]  /*29c0*/  @P1 MOV R13, 0x7f800000 ;  /* 0x7f800000000d1802 */ /* 0x000fca0000000f00 */
[----:B------:R-:W-:-:S05]  /*29d0*/  @P1 FFMA.FTZ R27, R14, R13, +INF ;  /* 0x7f8000000e1b1423 */ /* 0x000fca000001000d */
[----:B------:R-:W-:-:S07]  /*29e0*/  FSEL R27, R27, -RZ, P2 ;  /* 0x800000ff1b1b7208 */ /* 0x000fce0001000000 */
.L_x_25:
[----:B------:R-:W-:Y:S05]  /*29f0*/  BSYNC B0 ;  /* 0x0000000000007941 */ /* 0x000fea0003800000 */
.L_x_24:
[----:B------:R-:W-:Y:S04]  /*2a00*/  BSSY B0, `(.L_x_26) ;  /* 0x0000007000007945 */ /* 0x000fe80003800000 */
[----:B------:R-:W-:Y:S05]  /*2a10*/  @!P3 BRA `(.L_x_27) ;  /* 0x000000000014b947 */ /* 0x000fea0003800000 */
[C---:B------:R-:W-:Y:S02]  /*2a20*/  ISETP.GE.AND P1, PT, R32.reuse, -0x407fffff, PT ;  /* 0xbf8000012000780c */ /* 0x040fe40003f26270 */
[----:B------:R-:W-:-:S11]  /*2a30*/  FSETP.NEU.AND P2, PT, R32, RZ, PT ;  /* 0x000000ff2000720b */ /* 0x000fd60003f4d000 */
[----:B------:R-:W-:-:S05]  /*2a40*/  @P1 MOV R13, 0x7f800000 ;  /* 0x7f800000000d1802 */ /* 0x000fca0000000f00 */
[----:B------:R-:W-:-:S05]  /*2a50*/  @P1 FFMA.FTZ R22, R32, R13, +INF ;  /* 0x7f80000020161423 */ /* 0x000fca000001000d */
[----:B------:R-:W-:-:S07]  /*2a60*/  FSEL R22, R22, -RZ, P2 ;  /* 0x800000ff16167208 */ /* 0x000fce0001000000 */
.L_x_27:
[----:B------:R-:W-:Y:S05]  /*2a70*/  BSYNC B0 ;  /* 0x0000000000007941 */ /* 0x000fea0003800000 */
.L_x_26:
[----:B------:R-:W-:Y:S04]  /*2a80*/  BSSY B0, `(.L_x_28) ;  /* 0x0000007000007945 */ /* 0x000fe80003800000 */
[----:B------:R-:W-:Y:S05]  /*2a90*/  @!P4 BRA `(.L_x_29) ;  /* 0x000000000014c947 */ /* 0x000fea0003800000 */
[C---:B------:R-:W-:Y:S02]  /*2aa0*/  ISETP.GE.AND P1, PT, R36.reuse, -0x407fffff, PT ;  /* 0xbf8000012400780c */ /* 0x040fe40003f26270 */
[----:B------:R-:W-:-:S11]  /*2ab0*/  FSETP.NEU.AND P2, PT, R36, RZ, PT ;  /* 0x000000ff2400720b */ /* 0x000fd60003f4d000 */
[----:B------:R-:W-:-:S05]  /*2ac0*/  @P1 MOV R13, 0x7f800000 ;  /* 0x7f800000000d1802 */ /* 0x000fca0000000f00 */
[----:B------:R-:W-:-:S05]  /*2ad0*/  @P1 FFMA.FTZ R21, R36, R13, +INF ;  /* 0x7f80000024151423 */ /* 0x000fca000001000d */
[----:B------:R-:W-:-:S07]  /*2ae0*/  FSEL R21, R21, -RZ, P2 ;  /* 0x800000ff15157208 */ /* 0x000fce0001000000 */
.L_x_29:
[----:B------:R-:W-:Y:S05]  /*2af0*/  BSYNC B0 ;  /* 0x0000000000007941 */ /* 0x000fea0003800000 */
.L_x_28:
[----:B------:R-:W-:Y:S04]  /*2b00*/  BSSY B0, `(.L_x_30) ;  /* 0x0000007000007945 */ /* 0x000fe80003800000 */
[----:B------:R-:W-:Y:S05]  /*2b10*/  @!P5 BRA `(.L_x_31) ;  /* 0x000000000014d947 */ /* 0x000fea0003800000 */
[C---:B------:R-:W-:Y:S02]  /*2b20*/  ISETP.GE.AND P1, PT, R34.reuse, -0x407fffff, PT ;  /* 0xbf8000012200780c */ /* 0x040fe40003f26270 */
[----:B------:R-:W-:-:S11]  /*2b30*/  FSETP.NEU.AND P2, PT, R34, RZ, PT ;  /* 0x000000ff2200720b */ /* 0x000fd60003f4d000 */
[----:B------:R-:W-:-:S05]  /*2b40*/  @P1 MOV R13, 0x7f800000 ;  /* 0x7f800000000d1802 */ /* 0x000fca0000000f00 */
[----:B------:R-:W-:-:S05]  /*2b50*/  @P1 FFMA.FTZ R20, R34, R13, +INF ;  /* 0x7f80000022141423 */ /* 0x000fca000001000d */
[----:B------:R-:W-:-:S07]  /*2b60*/  FSEL R20, R20, -RZ, P2 ;  /* 0x800000ff14147208 */ /* 0x000fce0001000000 */
.L_x_31:
[----:B------:R-:W-:Y:S05]  /*2b70*/  BSYNC B0 ;  /* 0x0000000000007941 */ /* 0x000fea0003800000 */
.L_x_30:
[----:B------:R-:W-:Y:S01]  /*2b80*/  FSEL R25, R28, R25, P0 ;  /* 0x000000191c197208 */ /* 0x000fe20000000000 */
[----:B------:R-:W-:Y:S01]  /*2b90*/  BSSY B0, `(.L_x_32) ;  /* 0x0000018000007945 */ /* 0x000fe20003800000 */
[C---:B------:R-:W-:Y:S02]  /*2ba0*/  FSETP.GT.AND P0, PT, R30.reuse, 20, PT ;  /* 0x41a000001e00780b */ /* 0x040fe40003f04000 */
[----:B------:R-:W-:Y:S01]  /*2bb0*/  FSETP.GT.AND P2, PT, R29, 20, PT ;  /* 0x41a000001d00780b */ /* 0x000fe20003f44000 */
[----:B------:R-:W-:Y:S01]  /*2bc0*/  FADD.FTZ R23, |R25|, -RZ ;  /* 0x800000ff19177221 */ /* 0x000fe20000010200 */
[----:B------:R-:W-:-:S04]  /*2bd0*/  FSEL R15, R30, R41, P0 ;  /* 0x000000291e0f7208 */ /* 0x000fc80000000000 */
[----:B------:R-:W-:-:S13]  /*2be0*/  FSETP.GE.AND P1, PT, R23, 0.60000002384185791016, PT ;  /* 0x3f19999a1700780b */ /* 0x000fda0003f26000 */
[----:B------:R-:W-:Y:S05]  /*2bf0*/  @!P1 BRA `(.L_x_33) ;  /* 0x0000000000289947 */ /* 0x000fea0003800000 */
[C---:B------:R-:W-:Y:S01]  /*2c00*/  FMUL R0, R23.reuse, 2.8853900432586669922 ;  /* 0x4038aa3b17007820 */ /* 0x040fe20000400000 */
[----:B------:R-:W-:Y:S01]  /*2c10*/  HFMA2.MMA R13, -RZ, RZ, 1.875, 0 ;  /* 0x3f800000ff0d7435 */ /* 0x000fe200000001ff */
[----:B------:R-:W-:-:S04]  /*2c20*/  FSETP.GE.AND P0, PT, R23, 9.010913848876953125, PT ;  /* 0x41102cb41700780b */ /* 0x000fc80003f06000 */
[----:B------:R-:W0:Y:S02]  /*2c30*/  MUFU.EX2 R0, R0 ;  /* 0x0000000000007308 */ /* 0x000e240000000800 */
[----:B0-----:R-:W-:-:S06]  /*2c40*/  FADD R14, R0, 1 ;  /* 0x3f800000000e7421 */ /* 0x001fcc0000000000 */
[----:B------:R-:W0:Y:S02]  /*2c50*/  MUFU.RCP R14, R14 ;  /* 0x0000000e000e7308 */ /* 0x000e240000001000 */
[----:B0-----:R-:W-:-:S05]  /*2c60*/  FFMA.FTZ R13, R14, -2, R13 ;  /* 0xc00000000e0d7823 */ /* 0x001fca000001000d */
[----:B------:R-:W-:-:S04]  /*2c70*/  FSEL R13, R13, 1, !P0 ;  /* 0x3f8000000d0d7808 */ /* 0x000fc80004000000 */
[----:B------:R-:W-:Y:S01]  /*2c80*/  LOP3.LUT R13, R13, 0x80000000, R25, 0xf8, !PT ;  /* 0x800000000d0d7812 */ /* 0x000fe200078ef819 */
[----:B------:R-:W-:Y:S06]  /*2c90*/  BRA `(.L_x_34) ;  /* 0x00000000001c7947 */ /* 0x000fec0003800000 */
.L_x_33:
[----:B------:R-:W-:Y:S01]  /*2ca0*/  MOV R0, 0x3c80f082 ;  /* 0x3c80f08200007802 */ /* 0x000fe20000000f00 */
[----:B------:R-:W-:-:S04]  /*2cb0*/  FMUL R13, R25, R25 ;  /* 0x00000019190d7220 */ /* 0x000fc80000400000 */
[----:B------:R-:W-:-:S04]  /*2cc0*/  FFMA.FTZ R0, R13, R0, -0.052303962409496307373 ;  /* 0xbd563cae0d007423 */ /* 0x000fc80000010000 */
[----:B------:R-:W-:-:S04]  /*2cd0*/  FFMA.FTZ R0, R13, R0, 0.1331529766321182251 ;  /* 0x3e0859410d007423 */ /* 0x000fc80000010000 */
[----:B------:R-:W-:-:S04]  /*2ce0*/  FFMA.FTZ R0, R13, R0, -0.33332768082618713379 ;  /* 0xbeaaa9ed0d007423 */ /* 0x000fc80000010000 */
[----:B------:R-:W-:-:S04]  /*2cf0*/  FFMA.FTZ R0, R13, R0, RZ ;  /* 0x000000000d007223 */ /* 0x000fc800000100ff */
[----:B------:R-:W-:-:S07]  /*2d00*/  FFMA.FTZ R13, R25, R0, R25 ;  /* 0x00000000190d7223 */ /* 0x000fce0000010019 */
.L_x_34:
[----:B------:R-:W-:Y:S05]  /*2d10*/  BSYNC B0 ;  /* 0x0000000000007941 */ /* 0x000fea0003800000 */
.L_x_32:
[----:B------:R-:W-:Y:S01]  /*2d20*/  FADD.FTZ R34, |R15|, -RZ ;  /* 0x800000ff0f227221 */ /* 0x000fe20000010200 */
[----:B------:R-:W-:Y:S01]  /*2d30*/  BSSY B0, `(.L_x_35) ;  /* 0x0000016000007945 */ /* 0x000fe20003800000 */
[----:B------:R-:W-:Y:S02]  /*2d40*/  FSETP.GT.AND P1, PT, R31, 20, PT ;  /* 0x41a000001f00780b */ /* 0x000fe40003f24000 */
[----:B------:R-:W-:Y:S02]  /*2d50*/  FSEL R14, R29, R40, P2 ;  /* 0x000000281d0e7208 */ /* 0x000fe40001000000 */
        /* <DEDUP_REMOVED lines=12> */
.L_x_36:
[----:B------:R-:W-:Y:S01]  /*2e20*/  MOV R0, 0x3c80f082 ;  /* 0x3c80f08200007802 */ /* 0x000fe20000000f00 */
[----:B------:R-:W-:-:S04]  /*2e30*/  FMUL R23, R15, R15 ;  /* 0x0000000f0f177220 */ /* 0x000fc80000400000 */
[----:B------:R-:W-:-:S04]  /*2e40*/  FFMA.FTZ R0, R23, R0, -0.052303962409496307373 ;  /* 0xbd563cae17007423 */ /* 0x000fc80000010000 */
[----:B------:R-:W-:-:S04]  /*2e50*/  FFMA.FTZ R0, R23, R0, 0.1331529766321182251 ;  /* 0x3e08594117007423 */ /* 0x000fc80000010000 */
[----:B------:R-:W-:-:S04]  /*2e60*/  FFMA.FTZ R0, R23, R0, -0.33332768082618713379 ;  /* 0xbeaaa9ed17007423 */ /* 0x000fc80000010000 */
[----:B------:R-:W-:-:S04]  /*2e70*/  FFMA.FTZ R0, R23, R0, RZ ;  /* 0x0000000017007223 */ /* 0x000fc800000100ff */
[----:B------:R-:W-:-:S07]  /*2e80*/  FFMA.FTZ R15, R15, R0, R15 ;  /* 0x000000000f0f7223 */ /* 0x000fce000001000f */
.L_x_37:
[----:B------:R-:W-:Y:S05]  /*2e90*/  BSYNC B0 ;  /* 0x0000000000007941 */ /* 0x000fea0003800000 */
.L_x_35:
        /* <DEDUP_REMOVED lines=16> */
.L_x_39:
[----:B------:R-:W-:Y:S01]  /*2fa0*/  MOV R0, 0x3c80f082 ;  /* 0x3c80f08200007802 */ /* 0x000fe20000000f00 */
[----:B------:R-:W-:-:S04]  /*2fb0*/  FMUL R23, R14, R14 ;  /* 0x0000000e0e177220 */ /* 0x000fc80000400000 */
[----:B------:R-:W-:-:S04]  /*2fc0*/  FFMA.FTZ R0, R23, R0, -0.052303962409496307373 ;  /* 0xbd563cae17007423 */ /* 0x000fc80000010000 */
[----:B------:R-:W-:-:S04]  /*2fd0*/  FFMA.FTZ R0, R23, R0, 0.1331529766321182251 ;  /* 0x3e08594117007423 */ /* 0x000fc80000010000 */
[----:B------:R-:W-:-:S04]  /*2fe0*/  FFMA.FTZ R0, R23, R0, -0.33332768082618713379 ;  /* 0xbeaaa9ed17007423 */ /* 0x000fc80000010000 */
[----:B------:R-:W-:-:S04]  /*2ff0*/  FFMA.FTZ R23, R23, R0, RZ ;  /* 0x0000000017177223 */ /* 0x000fc800000100ff */
[----:B------:R-:W-:-:S07]  /*3000*/  FFMA.FTZ R14, R14, R23, R14 ;  /* 0x000000170e0e7223 */ /* 0x000fce000001000e */
.L_x_40:
[----:B------:R-:W-:Y:S05]  /*3010*/  BSYNC B0 ;  /* 0x0000000000007941 */ /* 0x000fea0003800000 */
.L_x_38:
        /* <DEDUP_REMOVED lines=16> */
.L_x_42:
[----:B------:R-:W-:Y:S01]  /*3120*/  MOV R0, 0x3c80f082 ;  /* 0x3c80f08200007802 */ /* 0x000fe20000000f00 */
[----:B------:R-:W-:-:S04]  /*3130*/  FMUL R23, R32, R32 ;  /* 0x0000002020177220 */ /* 0x000fc80000400000 */
[----:B------:R-:W-:-:S04]  /*3140*/  FFMA.FTZ R0, R23, R0, -0.052303962409496307373 ;  /* 0xbd563cae17007423 */ /* 0x000fc80000010000 */
[----:B------:R-:W-:-:S04]  /*3150*/  FFMA.FTZ R0, R23, R0, 0.1331529766321182251 ;  /* 0x3e08594117007423 */ /* 0x000fc80000010000 */
[----:B------:R-:W-:-:S04]  /*3160*/  FFMA.FTZ R0, R23, R0, -0.33332768082618713379 ;  /* 0xbeaaa9ed17007423 */ /* 0x000fc80000010000 */
[----:B------:R-:W-:-:S04]  /*3170*/  FFMA.FTZ R23, R23, R0, RZ ;  /* 0x0000000017177223 */ /* 0x000fc800000100ff */
[----:B------:R-:W-:-:S07]  /*3180*/  FFMA.FTZ R32, R32, R23, R32 ;  /* 0x0000001720207223 */ /* 0x000fce0000010020 */
.L_x_43:
[----:B------:R-:W-:Y:S05]  /*3190*/  BSYNC B0 ;  /* 0x0000000000007941 */ /* 0x000fea0003800000 */
.L_x_41:
        /* <DEDUP_REMOVED lines=16> */
.L_x_45:
[----:B------:R-:W-:Y:S01]  /*32a0*/  MOV R0, 0x3c80f082 ;  /* 0x3c80f08200007802 */ /* 0x000fe20000000f00 */
[----:B------:R-:W-:-:S04]  /*32b0*/  FMUL R23, R7, R7 ;  /* 0x0000000707177220 */ /* 0x000fc80000400000 */
[----:B------:R-:W-:-:S04]  /*32c0*/  FFMA.FTZ R0, R23, R0, -0.052303962409496307373 ;  /* 0xbd563cae17007423 */ /* 0x000fc80000010000 */
[----:B------:R-:W-:-:S04]  /*32d0*/  FFMA.FTZ R0, R23, R0, 0.1331529766321182251 ;  /* 0x3e08594117007423 */ /* 0x000fc80000010000 */
[----:B------:R-:W-:-:S04]  /*32e0*/  FFMA.FTZ R0, R23, R0, -0.33332768082618713379 ;  /* 0xbeaaa9ed17007423 */ /* 0x000fc80000010000 */
[----:B------:R-:W-:-:S04]  /*32f0*/  FFMA.FTZ R0, R23, R0, RZ ;  /* 0x0000000017007223 */ /* 0x000fc800000100ff */
[----:B------:R-:W-:-:S07]  /*3300*/  FFMA.FTZ R7, R7, R0, R7 ;  /* 0x0000000007077223 */ /* 0x000fce0000010007 */
.L_x_46:
[----:B------:R-:W-:Y:S05]  /*3310*/  BSYNC B0 ;  /* 0x0000000000007941 */ /* 0x000fea0003800000 */
.L_x_44:
        /* <DEDUP_REMOVED lines=16> */
.L_x_48:
[----:B------:R-:W-:Y:S01]  /*3420*/  MOV R0, 0x3c80f082 ;  /* 0x3c80f08200007802 */ /* 0x000fe20000000f00 */
[----:B------:R-:W-:-:S04]  /*3430*/  FMUL R25, R34, R34 ;  /* 0x0000002222197220 */ /* 0x000fc80000400000 */
[----:B------:R-:W-:-:S04]  /*3440*/  FFMA.FTZ R0, R25, R0, -0.052303962409496307373 ;  /* 0xbd563cae19007423 */ /* 0x000fc80000010000 */
[----:B------:R-:W-:-:S04]  /*3450*/  FFMA.FTZ R0, R25, R0, 0.1331529766321182251 ;  /* 0x3e08594119007423 */ /* 0x000fc80000010000 */
[----:B------:R-:W-:-:S04]  /*3460*/  FFMA.FTZ R0, R25, R0, -0.33332768082618713379 ;  /* 0xbeaaa9ed19007423 */ /* 0x000fc80000010000 */
[----:B------:R-:W-:-:S04]  /*3470*/  FFMA.FTZ R25, R25, R0, RZ ;  /* 0x0000000019197223 */ /* 0x000fc800000100ff */
[----:B------:R-:W-:-:S07]  /*3480*/  FFMA.FTZ R34, R34, R25, R34 ;  /* 0x0000001922227223 */ /* 0x000fce0000010022 */
.L_x_49:
[----:B------:R-:W-:Y:S05]  /*3490*/  BSYNC B0 ;  /* 0x0000000000007941 */ /* 0x000fea0003800000 */
.L_x_47:
        /* <DEDUP_REMOVED lines=16> */
.L_x_51:
[----:B------:R-:W-:Y:S01]  /*35a0*/  MOV R0, 0x3c80f082 ;  /* 0x3c80f08200007802 */ /* 0x000fe20000000f00 */
[----:B------:R-:W-:-:S04]  /*35b0*/  FMUL R35, R23, R23 ;  /* 0x0000001717237220 */ /* 0x000fc80000400000 */
[----:B------:R-:W-:-:S04]  /*35c0*/  FFMA.FTZ R0, R35, R0, -0.052303962409496307373 ;  /* 0xbd563cae23007423 */ /* 0x000fc80000010000 */
[----:B------:R-:W-:-:S04]  /*35d0*/  FFMA.FTZ R0, R35, R0, 0.1331529766321182251 ;  /* 0x3e08594123007423 */ /* 0x000fc80000010000 */
[----:B------:R-:W-:-:S04]  /*35e0*/  FFMA.FTZ R0, R35, R0, -0.33332768082618713379 ;  /* 0xbeaaa9ed23007423 */ /* 0x000fc80000010000 */
[----:B------:R-:W-:-:S04]  /*35f0*/  FFMA.FTZ R0, R35, R0, RZ ;  /* 0x0000000023007223 */ /* 0x000fc800000100ff */
[----:B------:R-:W-:-:S07]  /*3600*/  FFMA.FTZ R23, R23, R0, R23 ;  /* 0x0000000017177223 */ /* 0x000fce0000010017 */
.L_x_52:
[----:B------:R-:W-:Y:S05]  /*3610*/  BSYNC B0 ;  /* 0x0000000000007941 */ /* 0x000fea0003800000 */
.L_x_50:
        /* <DEDUP_REMOVED lines=16> */
.L_x_54:
[----:B------:R-:W-:Y:S01]  /*3720*/  MOV R0, 0x3c80f082 ;  /* 0x3c80f08200007802 */ /* 0x000fe20000000f00 */
[----:B------:R-:W-:-:S04]  /*3730*/  FMUL R35, R25, R25 ;  /* 0x0000001919237220 */ /* 0x000fc80000400000 */
[----:B------:R-:W-:-:S04]  /*3740*/  FFMA.FTZ R0, R35, R0, -0.052303962409496307373 ;  /* 0xbd563cae23007423 */ /* 0x000fc80000010000 */
[----:B------:R-:W-:-:S04]  /*3750*/  FFMA.FTZ R0, R35, R0, 0.1331529766321182251 ;  /* 0x3e08594123007423 */ /* 0x000fc80000010000 */
[----:B------:R-:W-:-:S04]  /*3760*/  FFMA.FTZ R0, R35, R0, -0.33332768082618713379 ;  /* 0xbeaaa9ed23007423 */ /* 0x000fc80000010000 */
[----:B------:R-:W-:-:S04]  /*3770*/  FFMA.FTZ R0, R35, R0, RZ ;  /* 0x0000000023007223 */ /* 0x000fc800000100ff */
[----:B------:R-:W-:-:S07]  /*3780*/  FFMA.FTZ R25, R25, R0, R25 ;  /* 0x0000000019197223 */ /* 0x000fce0000010019 */
.L_x_55:
[----:B------:R-:W-:Y:S05]  /*3790*/  BSYNC B0 ;  /* 0x0000000000007941 */ /* 0x000fea0003800000 */
.L_x_53:
        /* <DEDUP_REMOVED lines=16> */
.L_x_57:
[----:B------:R-:W-:Y:S01]  /*38a0*/  MOV R0, 0x3c80f082 ;  /* 0x3c80f08200007802 */ /* 0x000fe20000000f00 */
[----:B------:R-:W-:-:S04]  /*38b0*/  FMUL R37, R24, R24 ;  /* 0x0000001818257220 */ /* 0x000fc80000400000 */
[----:B------:R-:W-:-:S04]  /*38c0*/  FFMA.FTZ R0, R37, R0, -0.052303962409496307373 ;  /* 0xbd563cae25007423 */ /* 0x000fc80000010000 */
[----:B------:R-:W-:-:S04]  /*38d0*/  FFMA.FTZ R0, R37, R0, 0.1331529766321182251 ;  /* 0x3e08594125007423 */ /* 0x000fc80000010000 */
[----:B------:R-:W-:-:S04]  /*38e0*/  FFMA.FTZ R0, R37, R0, -0.33332768082618713379 ;  /* 0xbeaaa9ed25007423 */ /* 0x000fc80000010000 */
[----:B------:R-:W-:-:S04]  /*38f0*/  FFMA.FTZ R37, R37, R0, RZ ;  /* 0x0000000025257223 */ /* 0x000fc800000100ff */
[----:B------:R-:W-:-:S07]  /*3900*/  FFMA.FTZ R24, R24, R37, R24 ;  /* 0x0000002518187223 */ /* 0x000fce0000010018 */
.L_x_58:
[----:B------:R-:W-:Y:S05]  /*3910*/  BSYNC B0 ;  /* 0x0000000000007941 */ /* 0x000fea0003800000 */
.L_x_56:
        /* <DEDUP_REMOVED lines=16> */
.L_x_60:
[----:B------:R-:W-:Y:S01]  /*3a20*/  MOV R0, 0x3c80f082 ;  /* 0x3c80f08200007802 */ /* 0x000fe20000000f00 */
[----:B------:R-:W-:-:S04]  /*3a30*/  FMUL R37, R35, R35 ;  /* 0x0000002323257220 */ /* 0x000fc80000400000 */
[----:B------:R-:W-:-:S04]  /*3a40*/  FFMA.FTZ R0, R37, R0, -0.052303962409496307373 ;  /* 0xbd563cae25007423 */ /* 0x000fc80000010000 */
[----:B------:R-:W-:-:S04]  /*3a50*/  FFMA.FTZ R0, R37, R0, 0.1331529766321182251 ;  /* 0x3e08594125007423 */ /* 0x000fc80000010000 */
[----:B------:R-:W-:-:S04]  /*3a60*/  FFMA.FTZ R0, R37, R0, -0.33332768082618713379 ;  /* 0xbeaaa9ed25007423 */ /* 0x000fc80000010000 */
[----:B------:R-:W-:-:S04]  /*3a70*/  FFMA.FTZ R0, R37, R0, RZ ;  /* 0x0000000025007223 */ /* 0x000fc800000100ff */
[----:B------:R-:W-:-:S07]  /*3a80*/  FFMA.FTZ R35, R35, R0, R35 ;  /* 0x0000000023237223 */ /* 0x000fce0000010023 */
.L_x_61:
[----:B------:R-:W-:Y:S05]  /*3a90*/  BSYNC B0 ;  /* 0x0000000000007941 */ /* 0x000fea0003800000 */
.L_x_59:
        /* <DEDUP_REMOVED lines=16> */
.L_x_63:
[----:B------:R-:W-:Y:S01]  /*3ba0*/  MOV R0, 0x3c80f082 ;  /* 0x3c80f08200007802 */ /* 0x000fe20000000f00 */
[----:B------:R-:W-:-:S04]  /*3bb0*/  FMUL R37, R26, R26 ;  /* 0x0000001a1a257220 */ /* 0x000fc80000400000 */
[----:B------:R-:W-:-:S04]  /*3bc0*/  FFMA.FTZ R0, R37, R0, -0.052303962409496307373 ;  /* 0xbd563cae25007423 */ /* 0x000fc80000010000 */
[----:B------:R-:W-:-:S04]  /*3bd0*/  FFMA.FTZ R0, R37, R0, 0.1331529766321182251 ;  /* 0x3e08594125007423 */ /* 0x000fc80000010000 */
[----:B------:R-:W-:-:S04]  /*3be0*/  FFMA.FTZ R0, R37, R0, -0.33332768082618713379 ;  /* 0xbeaaa9ed25007423 */ /* 0x000fc80000010000 */
[----:B------:R-:W-:-:S04]  /*3bf0*/  FFMA.FTZ R37, R37, R0, RZ ;  /* 0x0000000025257223 */ /* 0x000fc800000100ff */
[----:B------:R-:W-:-:S07]  /*3c00*/  FFMA.FTZ R26, R26, R37, R26 ;  /* 0x000000251a1a7223 */ /* 0x000fce000001001a */
.L_x_64:
[----:B------:R-:W-:Y:S05]  /*3c10*/  BSYNC B0 ;  /* 0x0000000000007941 */ /* 0x000fea0003800000 */
.L_x_62:
        /* <DEDUP_REMOVED lines=16> */
.L_x_66:
[----:B------:R-:W-:Y:S01]  /*3d20*/  MOV R0, 0x3c80f082 ;  /* 0x3c80f08200007802 */ /* 0x000fe20000000f00 */
[----:B------:R-:W-:-:S04]  /*3d30*/  FMUL R27, R33, R33 ;  /* 0x00000021211b7220 */ /* 0x000fc80000400000 */
[----:B------:R-:W-:-:S04]  /*3d40*/  FFMA.FTZ R0, R27, R0, -0.052303962409496307373 ;  /* 0xbd563cae1b007423 */ /* 0x000fc80000010000 */
[----:B------:R-:W-:-:S04]  /*3d50*/  FFMA.FTZ R0, R27, R0, 0.1331529766321182251 ;  /* 0x3e0859411b007423 */ /* 0x000fc80000010000 */
[----:B------:R-:W-:-:S04]  /*3d60*/  FFMA.FTZ R0, R27, R0, -0.33332768082618713379 ;  /* 0xbeaaa9ed1b007423 */ /* 0x000fc80000010000 */
[----:B------:R-:W-:-:S04]  /*3d70*/  FFMA.FTZ R0, R27, R0, RZ ;  /* 0x000000001b007223 */ /* 0x000fc800000100ff */
[----:B------:R-:W-:-:S07]  /*3d80*/  FFMA.FTZ R27, R33, R0, R33 ;  /* 0x00000000211b7223 */ /* 0x000fce0000010021 */
.L_x_67:
[----:B------:R-:W-:Y:S05]  /*3d90*/  BSYNC B0 ;  /* 0x0000000000007941 */ /* 0x000fea0003800000 */
.L_x_65:
        /* <DEDUP_REMOVED lines=16> */
.L_x_69:
[----:B------:R-:W-:Y:S01]  /*3ea0*/  MOV R0, 0x3c80f082 ;  /* 0x3c80f08200007802 */ /* 0x000fe20000000f00 */
[----:B------:R-:W-:-:S04]  /*3eb0*/  FMUL R33, R36, R36 ;  /* 0x0000002424217220 */ /* 0x000fc80000400000 */
[----:B------:R-:W-:-:S04]  /*3ec0*/  FFMA.FTZ R0, R33, R0, -0.052303962409496307373 ;  /* 0xbd563cae21007423 */ /* 0x000fc80000010000 */
[----:B------:R-:W-:-:S04]  /*3ed0*/  FFMA.FTZ R0, R33, R0, 0.1331529766321182251 ;  /* 0x3e08594121007423 */ /* 0x000fc80000010000 */
[----:B------:R-:W-:-:S04]  /*3ee0*/  FFMA.FTZ R0, R33, R0, -0.33332768082618713379 ;  /* 0xbeaaa9ed21007423 */ /* 0x000fc80000010000 */
[----:B------:R-:W-:-:S04]  /*3ef0*/  FFMA.FTZ R33, R33, R0, RZ ;  /* 0x0000000021217223 */ /* 0x000fc800000100ff */
[----:B------:R-:W-:-:S07]  /*3f00*/  FFMA.FTZ R33, R36, R33, R36 ;  /* 0x0000002124217223 */ /* 0x000fce0000010024 */
.L_x_70:
[----:B------:R-:W-:Y:S05]  /*3f10*/  BSYNC B0 ;  /* 0x0000000000007941 */ /* 0x000fea0003800000 */
.L_x_68:
        /* <DEDUP_REMOVED lines=16> */
.L_x_72:
[----:B------:R-:W-:Y:S01]  /*4020*/  MOV R0, 0x3c80f082 ;  /* 0x3c80f08200007802 */ /* 0x000fe20000000f00 */
[----:B------:R-:W-:-:S04]  /*4030*/  FMUL R37, R22, R22 ;  /* 0x0000001616257220 */ /* 0x000fc80000400000 */
[----:B------:R-:W-:-:S04]  /*4040*/  FFMA.FTZ R0, R37, R0, -0.052303962409496307373 ;  /* 0xbd563cae25007423 */ /* 0x000fc80000010000 */
[----:B------:R-:W-:-:S04]  /*4050*/  FFMA.FTZ R0, R37, R0, 0.1331529766321182251 ;  /* 0x3e08594125007423 */ /* 0x000fc80000010000 */
[----:B------:R-:W-:-:S04]  /*4060*/  FFMA.FTZ R0, R37, R0, -0.33332768082618713379 ;  /* 0xbeaaa9ed25007423 */ /* 0x000fc80000010000 */
[----:B------:R-:W-:-:S04]  /*4070*/  FFMA.FTZ R37, R37, R0, RZ ;  /* 0x0000000025257223 */ /* 0x000fc800000100ff */
[----:B------:R-:W-:-:S07]  /*4080*/  FFMA.FTZ R22, R22, R37, R22 ;  /* 0x0000002516167223 */ /* 0x000fce0000010016 */
.L_x_73:
[----:B------:R-:W-:Y:S05]  /*4090*/  BSYNC B0 ;  /* 0x0000000000007941 */ /* 0x000fea0003800000 */
.L_x_71:
[----:B------:R-:W-:Y:S01]  /*40a0*/  FADD.FTZ R38, |R21|, -RZ ;  /* 0x800000ff15267221 */ /* 0x000fe20000010200 */
[----:B------:R-:W-:Y:S01]  /*40b0*/  BSSY B0, `(.L_x_74) ;  /* 0x0000015000007945 */ /* 0x000fe20003800000 */
[----:B------:R-:W-:-:S03]  /*40c0*/  FSEL R20, R11, R20, P1 ;  /* 0x000000140b147208 */ /* 0x000fc60000800000 */
        /* <DEDUP_REMOVED lines=12> */
.L_x_75:
[----:B------:R-:W-:Y:S01]  /*4190*/  MOV R0, 0x3c80f082 ;  /* 0x3c80f08200007802 */ /* 0x000fe20000000f00 */
[----:B------:R-:W-:-:S04]  /*41a0*/  FMUL R37, R21, R21 ;  /* 0x0000001515257220 */ /* 0x000fc80000400000 */
[----:B------:R-:W-:-:S04]  /*41b0*/  FFMA.FTZ R0, R37, R0, -0.052303962409496307373 ;  /* 0xbd563cae25007423 */ /* 0x000fc80000010000 */
[----:B------:R-:W-:-:S04]  /*41c0*/  FFMA.FTZ R0, R37, R0, 0.1331529766321182251 ;  /* 0x3e08594125007423 */ /* 0x000fc80000010000 */
[----:B------:R-:W-:-:S04]  /*41d0*/  FFMA.FTZ R0, R37, R0, -0.33332768082618713379 ;  /* 0xbeaaa9ed25007423 */ /* 0x000fc80000010000 */
[----:B------:R-:W-:-:S04]  /*41e0*/  FFMA.FTZ R0, R37, R0, RZ ;  /* 0x0000000025007223 */ /* 0x000fc800000100ff */
[----:B------:R-:W-:-:S07]  /*41f0*/  FFMA.FTZ R21, R21, R0, R21 ;  /* 0x0000000015157223 */ /* 0x000fce0000010015 */
.L_x_76:
[----:B------:R-:W-:Y:S05]  /*4200*/  BSYNC B0 ;  /* 0x0000000000007941 */ /* 0x000fea0003800000 */
.L_x_74:
[----:B------:R-:W-:Y:S01]  /*4210*/  FADD.FTZ R38, |R20|, -RZ ;  /* 0x800000ff14267221 */ /* 0x000fe20000010200 */
[----:B------:R-:W-:Y:S04]  /*4220*/  BSSY B0, `(.L_x_77) ;  /* 0x0000014000007945 */ /* 0x000fe80003800000 */
        /* <DEDUP_REMOVED lines=12> */
.L_x_78:
[----:B------:R-:W-:Y:S01]  /*42f0*/  MOV R0, 0x3c80f082 ;  /* 0x3c80f08200007802 */ /* 0x000fe20000000f00 */
[----:B------:R-:W-:-:S04]  /*4300*/  FMUL R37, R20, R20 ;  /* 0x0000001414257220 */ /* 0x000fc80000400000 */
[----:B------:R-:W-:-:S04]  /*4310*/  FFMA.FTZ R0, R37, R0, -0.052303962409496307373 ;  /* 0xbd563cae25007423 */ /* 0x000fc80000010000 */
[----:B------:R-:W-:-:S04]  /*4320*/  FFMA.FTZ R0, R37, R0, 0.1331529766321182251 ;  /* 0x3e08594125007423 */ /* 0x000fc80000010000 */
[----:B------:R-:W-:-:S04]  /*4330*/  FFMA.FTZ R0, R37, R0, -0.33332768082618713379 ;  /* 0xbeaaa9ed25007423 */ /* 0x000fc80000010000 */
[----:B------:R-:W-:-:S04]  /*4340*/  FFMA.FTZ R37, R37, R0, RZ ;  /* 0x0000000025257223 */ /* 0x000fc800000100ff */
[----:B------:R-:W-:-:S07]  /*4350*/  FFMA.FTZ R0, R20, R37, R20 ;  /* 0x0000002514007223 */ /* 0x000fce0000010014 */
.L_x_79:
[----:B------:R-:W-:Y:S05]  /*4360*/  BSYNC B0 ;  /* 0x0000000000007941 */ /* 0x000fea0003800000 */
.L_x_77:
[----:B------:R-:W0:Y:S01]  /*4370*/  S2R R20, SR_TID.X ;  /* 0x0000000000147919 */ /* 0x000e220000002100 */
[----:B------:R-:W1:Y:S01]  /*4380*/  S2UR UR7, SR_CgaCtaId ;  /* 0x00000000000779c3 */ /* 0x000e620000008800 */
[----:B------:R-:W-:Y:S01]  /*4390*/  FMUL R25, R4, R25 ;  /* 0x0000001904197220 */ /* 0x000fe20000400000 */
[----:B------:R-:W-:Y:S01]  /*43a0*/  UMOV UR6, 0x400 ;  /* 0x0000040000067882 */ /* 0x000fe20000000000 */
[----:B------:R-:W-:Y:S01]  /*43b0*/  FMUL R27, R6, R27 ;  /* 0x0000001b061b7220 */ /* 0x000fe20000400000 */
        /* <DEDUP_REMOVED lines=14> */
[----:B------:R-:W-:-:S02]  /*44a0*/  LOP3.LUT R0, R2, 0x3fc, RZ, 0xc0, !PT ;  /* 0x000003fc02007812 */ /* 0x000fc400078ec0ff */
[----:B------:R-:W-:Y:S02]  /*44b0*/  MOV R19, UR4 ;  /* 0x0000000400137c02 */ /* 0x000fe40008000f00 */
[----:B------:R-:W-:Y:S01]  /*44c0*/  MOV R28, UR5 ;  /* 0x00000005001c7c02 */ /* 0x000fe20008000f00 */
[----:B-1----:R-:W-:Y:S01]  /*44d0*/  UPRMT UR6, UR7, 0x654, UR6 ;  /* 0x0000065407067896 */ /* 0x002fe20008000006 */
[----:B0-----:R-:W-:Y:S02]  /*44e0*/  SHF.L.U32 R4, R20, 0x8, RZ ;  /* 0x0000000814047819 */ /* 0x001fe400000006ff */
[----:B------:R-:W-:Y:S02]  /*44f0*/  LOP3.LUT R20, R3, UR5, RZ, 0xfc, !PT ;  /* 0x0000000503147c12 */ /* 0x000fe4000f8efcff */
[----:B------:R-:W-:Y:S02]  /*4500*/  LOP3.LUT R4, R4, 0xf00, RZ, 0xc0, !PT ;  /* 0x00000f0004047812 */ /* 0x000fe400078ec0ff */
[----:B------:R-:W-:-:S02]  /*4510*/  ISETP.GE.AND P0, PT, R20, 0x80, PT ;  /* 0x000000801400780c */ /* 0x000fc40003f06270 */
[C---:B------:R-:W-:Y:S02]  /*4520*/  LOP3.LUT R6, R4.reuse, 0x40, RZ, 0xfc, !PT ;  /* 0x0000004004067812 */ /* 0x040fe400078efcff */
[C---:B------:R-:W-:Y:S02]  /*4530*/  LOP3.LUT R8, R4.reuse, 0x80, RZ, 0xfc, !PT ;  /* 0x0000008004087812 */ /* 0x040fe400078efcff */
[C---:B------:R-:W-:Y:S02]  /*4540*/  LOP3.LUT R5, R4.reuse, R3, RZ, 0xfc, !PT ;  /* 0x0000000304057212 */ /* 0x040fe400078efcff */
[C---:B------:R-:W-:Y:S02]  /*4550*/  LOP3.LUT R9, R4.reuse, 0xc0, RZ, 0xfc, !PT ;  /* 0x000000c004097812 */ /* 0x040fe400078efcff */
[----:B------:R-:W-:Y:S02]  /*4560*/  LEA.HI R4, R4, UR6, RZ, 0x1e ;  /* 0x0000000604047c11 */ /* 0x000fe4000f8ff0ff */
[----:B------:R-:W-:-:S02]  /*4570*/  LEA.HI R6, R6, UR6, RZ, 0x1e ;  /* 0x0000000606067c11 */ /* 0x000fc4000f8ff0ff */
[----:B------:R-:W-:Y:S02]  /*4580*/  LEA.HI R8, R8, UR6, RZ, 0x1e ;  /* 0x0000000608087c11 */ /* 0x000fe4000f8ff0ff */
[----:B------:R-:W-:Y:S02]  /*4590*/  LEA.HI R10, R9, UR6, RZ, 0x1e ;  /* 0x00000006090a7c11 */ /* 0x000fe4000f8ff0ff */
[C---:B------:R-:W-:Y:S02]  /*45a0*/  LEA R4, R5.reuse, R4, 0x2 ;  /* 0x0000000405047211 */ /* 0x040fe400078e10ff */
[C---:B------:R-:W-:Y:S02]  /*45b0*/  LEA R6, R5.reuse, R6, 0x2 ;  /* 0x0000000605067211 */ /* 0x040fe400078e10ff */
[C---:B------:R-:W-:Y:S01]  /*45c0*/  LEA R8, R5.reuse, R8, 0x2 ;  /* 0x0000000805087211 */ /* 0x040fe200078e10ff */
[----:B------:R-:W-:Y:S01]  /*45d0*/  STS [R4], R13 ;  /* 0x0000000d04007388 */ /* 0x000fe20000000800 */
[----:B------:R-:W-:-:S02]  /*45e0*/  LEA R17, R5, R10, 0x2 ;  /* 0x0000000a05117211 */ /* 0x000fc400078e10ff */
[C---:B------:R-:W-:Y:S01]  /*45f0*/  LOP3.LUT R9, R0.reuse, 0x400, RZ, 0xfc, !PT ;  /* 0x0000040000097812 */ /* 0x040fe200078efcff */
[----:B------:R-:W-:Y:S01]  /*4600*/  STS [R6+0x100], R15 ;  /* 0x0001000f06007388 */ /* 0x000fe20000000800 */
[----:B------:R-:W-:Y:S02]  /*4610*/  LOP3.LUT R10, R0, 0x800, RZ, 0xfc, !PT ;  /* 0x00000800000a7812 */ /* 0x000fe400078efcff */
[----:B------:R-:W-:Y:S01]  /*4620*/  SHF.R.U32.HI R5, RZ, 0x2, R2 ;  /* 0x00000002ff057819 */ /* 0x000fe20000011602 */
[----:B------:R-:W-:Y:S01]  /*4630*/  STS [R8+0x200], R14 ;  /* 0x0002000e08007388 */ /* 0x000fe20000000800 */
[----:B------:R-:W-:Y:S02]  /*4640*/  SHF.R.U32.HI R9, RZ, 0x2, R9 ;  /* 0x00000002ff097819 */ /* 0x000fe40000011609 */
[----:B------:R-:W-:Y:S01]  /*4650*/  SHF.R.U32.HI R10, RZ, 0x2, R10 ;  /* 0x00000002ff0a7819 */ /* 0x000fe2000001160a */
[----:B------:R-:W-:Y:S01]  /*4660*/  STS [R17+0x300], R32 ;  /* 0x0003002011007388 */ /* 0x000fe20000000800 */
[----:B------:R-:W-:-:S02]  /*4670*/  LOP3.LUT R5, R5, 0xf0, RZ, 0xc0, !PT ;  /* 0x000000f005057812 */ /* 0x000fc400078ec0ff */
[----:B------:R-:W-:Y:S01]  /*4680*/  LOP3.LUT R9, R9, 0x1f0, RZ, 0xc0, !PT ;  /* 0x000001f009097812 */ /* 0x000fe200078ec0ff */
[----:B------:R0:W-:Y:S01]  /*4690*/  STS [R4+0x40], R7 ;  /* 0x0000400704007388 */ /* 0x0001e20000000800 */
[----:B------:R-:W-:Y:S02]  /*46a0*/  LOP3.LUT R10, R10, 0x2f0, RZ, 0xc0, !PT ;  /* 0x000002f00a0a7812 */ /* 0x000fe400078ec0ff */
[----:B------:R-:W-:Y:S01]  /*46b0*/  IADD3 R5, R5, UR6, RZ ;  /* 0x0000000605057c10 */ /* 0x000fe2000fffe0ff */
[----:B------:R-:W-:Y:S01]  /*46c0*/  STS [R6+0x140], R34 ;  /* 0x0001402206007388 */ /* 0x000fe20000000800 */
[----:B------:R-:W-:Y:S02]  /*46d0*/  IADD3 R9, R9, UR6, RZ ;  /* 0x0000000609097c10 */ /* 0x000fe4000fffe0ff */
[C---:B------:R-:W-:Y:S01]  /*46e0*/  LEA R5, R0.reuse, R5, 0x2 ;  /* 0x0000000500057211 */ /* 0x040fe200078e10ff */
[----:B------:R-:W-:Y:S01]  /*46f0*/  STS [R8+0x240], R23 ;  /* 0x0002401708007388 */ /* 0x000fe20000000800 */
[----:B------:R-:W-:-:S02]  /*4700*/  LEA R9, R0, R9, 0x2 ;  /* 0x0000000900097211 */ /* 0x000fc400078e10ff */
[----:B0-----:R-:W-:Y:S01]  /*4710*/  IADD3 R7, R10, UR6, RZ ;  /* 0x000000060a077c10 */ /* 0x001fe2000fffe0ff */
[----:B------:R-:W-:Y:S01]  /*4720*/  STS [R17+0x340], R25 ;  /* 0x0003401911007388 */ /* 0x000fe20000000800 */
[----:B------:R-:W-:Y:S02]  /*4730*/  LOP3.LUT R2, R19, 0x3c, R2, 0xf8, !PT ;  /* 0x0000003c13027812 */ /* 0x000fe400078ef802 */
[----:B------:R-:W-:Y:S01]  /*4740*/  LEA R12, R0, R7, 0x2 ;  /* 0x00000007000c7211 */ /* 0x000fe200078e10ff */
[----:B------:R0:W-:Y:S01]  /*4750*/  STS [R4+0x80], R24 ;  /* 0x0000801804007388 */ /* 0x0001e20000000800 */
[----:B------:R-:W-:-:S03]  /*4760*/  SHF.R.S32.HI R19, RZ, 0x1f, R2 ;  /* 0x0000001fff137819 */ /* 0x000fc60000011402 */
[----:B------:R-:W-:Y:S01]  /*4770*/  STS [R6+0x180], R35 ;  /* 0x0001802306007388 */ /* 0x000fe20000000800 */
[----:B------:R-:W-:-:S03]  /*4780*/  LEA.HI R19, R19, R2, RZ, 0xa ;  /* 0x0000000213137211 */ /* 0x000fc600078f50ff */
[----:B------:R1:W-:Y:S01]  /*4790*/  STS [R8+0x280], R26 ;  /* 0x0002801a08007388 */ /* 0x0003e20000000800 */
[C---:B------:R-:W-:Y:S02]  /*47a0*/  SHF.L.U32 R18, R19.reuse, 0x7, RZ ;  /* 0x0000000713127819 */ /* 0x040fe400000006ff */
[----:B------:R-:W-:Y:S01]  /*47b0*/  LOP3.LUT R19, R19, 0xfffffc00, RZ, 0xc0, !PT ;  /* 0xfffffc0013137812 */ /* 0x000fe200078ec0ff */
[----:B------:R2:W-:Y:S01]  /*47c0*/  STS [R17+0x380], R27 ;  /* 0x0003801b11007388 */ /* 0x0005e20000000800 */
[----:B0-----:R-:W-:-:S03]  /*47d0*/  LOP3.LUT R24, R0, 0xc00, RZ, 0xfc, !PT ;  /* 0x00000c0000187812 */ /* 0x001fc600078efcff */
[----:B------:R-:W-:Y:S01]  /*47e0*/  STS [R4+0xc0], R33 ;  /* 0x0000c02104007388 */ /* 0x000fe20000000800 */
[----:B------:R-:W-:Y:S02]  /*47f0*/  SHF.R.U32.HI R24, RZ, 0x2, R24 ;  /* 0x00000002ff187819 */ /* 0x000fe40000011618 */
[----:B-1----:R-:W-:Y:S01]  /*4800*/  MOV R26, UR5 ;  /* 0x00000005001a7c02 */ /* 0x002fe20008000f00 */
[----:B------:R0:W-:Y:S01]  /*4810*/  STS [R6+0x1c0], R22 ;  /* 0x0001c01606007388 */ /* 0x0001e20000000800 */
[----:B------:R-:W-:-:S03]  /*4820*/  LOP3.LUT R24, R24, 0x3f0, RZ, 0xc0, !PT ;  /* 0x000003f018187812 */ /* 0x000fc600078ec0ff */
[----:B------:R1:W-:Y:S01]  /*4830*/  STS [R8+0x2c0], R21 ;  /* 0x0002c01508007388 */ /* 0x0003e20000000800 */
[----:B--2---:R-:W-:-:S03]  /*4840*/  IADD3 R27, R24, UR6, RZ ;  /* 0x00000006181b7c10 */ /* 0x004fc6000fffe0ff */
[----:B------:R2:W-:Y:S01]  /*4850*/  STS [R17+0x3c0], R16 ;  /* 0x0003c01011007388 */ /* 0x0005e20000000800 */
[----:B------:R-:W-:Y:S02]  /*4860*/  LEA R27, R0, R27, 0x2 ;  /* 0x0000001b001b7211 */ /* 0x000fe400078e10ff */
[----:B0-----:R-:W-:Y:S01]  /*4870*/  MOV R22, UR5 ;  /* 0x0000000500167c02 */ /* 0x001fe20008000f00 */
[----:B------:R-:W-:Y:S01]  /*4880*/  BAR.SYNC.DEFER_BLOCKING 0x0 ;  /* 0x0000000000007b1d */ /* 0x000fe20000010000 */
[----:B-1----:R-:W-:Y:S02]  /*4890*/  LOP3.LUT R21, R18, 0xfffe0000, RZ, 0xc0, !PT ;  /* 0xfffe000012157812 */ /* 0x002fe400078ec0ff */
[----:B------:R-:W-:-:S05]  /*48a0*/  LOP3.LUT R22, R22, 0x30, R3, 0xfe, !PT ;  /* 0x0000003016167812 */ /* 0x000fca00078efe03 */
[----:B--2---:R-:W0:Y:S01]  /*48b0*/  LDC.64 R16, c[0x0][0x238] ;  /* 0x00008e00ff107b82 */ /* 0x004e220000000a00 */
[----:B------:R-:W-:Y:S02]  /*48c0*/  LOP3.LUT R18, R26, 0x20, R3, 0xfe, !PT ;  /* 0x000000201a127812 */ /* 0x000fe400078efe03 */
[----:B------:R-:W-:Y:S02]  /*48d0*/  LOP3.LUT R3, R28, 0x10, R3, 0xfe, !PT ;  /* 0x000000101c037812 */ /* 0x000fe400078efe03 */
[----:B------:R-:W-:Y:S02]  /*48e0*/  IADD3 R23, R21, R2, -R19 ;  /* 0x0000000215177210 */ /* 0x000fe40007ffe813 */
[----:B------:R-:W-:Y:S02]  /*48f0*/  ISETP.GE.AND P1, PT, R3, 0x80, PT ;  /* 0x000000800300780c */ /* 0x000fe40003f26270 */
[----:B------:R-:W-:Y:S02]  /*4900*/  ISETP.GE.AND P2, PT, R18, 0x80, PT ;  /* 0x000000801200780c */ /* 0x000fe40003f46270 */
[----:B------:R-:W-:-:S02]  /*4910*/  LEA R19, R20, R23, 0xa ;  /* 0x0000001714137211 */ /* 0x000fc400078e50ff */
[----:B------:R-:W-:Y:S02]  /*4920*/  ISETP.GE.AND P3, PT, R22, 0x80, PT ;  /* 0x000000801600780c */ /* 0x000fe40003f66270 */
[-C--:B------:R-:W-:Y:S02]  /*4930*/  LEA R21, R3, R23.reuse, 0xa ;  /* 0x0000001703157211 */ /* 0x080fe400078e50ff */
[----:B------:R-:W-:Y:S01]  /*4940*/  LEA R25, R18, R23, 0xa ;  /* 0x0000001712197211 */ /* 0x000fe200078e50ff */
[----:B------:R-:W1:Y:S04]  /*4950*/  LDS.128 R4, [R5] ;  /* 0x0000000005047984 */ /* 0x000e680000000c00 */
[----:B------:R-:W2:Y:S01]  /*4960*/  LDS.128 R8, [R9+0x1000] ;  /* 0x0010000009087984 */ /* 0x000ea20000000c00 */
[----:B0-----:R-:W-:-:S03]  /*4970*/  IMAD.WIDE R2, R19, 0x4, R16 ;  /* 0x0000000413027825 */ /* 0x001fc600078e0210 */
[----:B------:R-:W0:Y:S01]  /*4980*/  LDS.128 R12, [R12+0x2000] ;  /* 0x002000000c0c7984 */ /* 0x000e220000000c00 */
[----:B------:R-:W-:-:S04]  /*4990*/  IMAD.WIDE R18, R21, 0x4, R16 ;  /* 0x0000000415127825 */ /* 0x000fc800078e0210 */
[----:B------:R-:W-:Y:S01]  /*49a0*/  IMAD.WIDE R20, R25, 0x4, R16 ;  /* 0x0000000419147825 */ /* 0x000fe200078e0210 */
[----:B-1----:R1:W-:Y:S04]  /*49b0*/  @!P0 STG.E.128 desc[UR8][R2.64], R4 ;  /* 0x0000000402008986 */ /* 0x0023e8000c101d08 */
[----:B--2---:R1:W-:Y:S04]  /*49c0*/  @!P1 STG.E.128 desc[UR8][R18.64], R8 ;  /* 0x0000000812009986 */ /* 0x0043e8000c101d08 */
[----:B0-----:R1:W-:Y:S01]  /*49d0*/  @!P2 STG.E.128 desc[UR8][R20.64], R12 ;  /* 0x0000000c1400a986 */ /* 0x0013e2000c101d08 */
[----:B------:R-:W-:Y:S05]  /*49e0*/  @P3 EXIT ;  /* 0x000000000000394d */ /* 0x000fea0003800000 */
[----:B------:R-:W0:Y:S01]  /*49f0*/  LDS.128 R24, [R27+0x3000] ;  /* 0x003000001b187984 */ /* 0x000e220000000c00 */
[----:B------:R-:W-:-:S05]  /*4a00*/  LEA R23, R22, R23, 0xa ;  /* 0x0000001716177211 */ /* 0x000fca00078e50ff */
[----:B------:R-:W-:-:S05]  /*4a10*/  IMAD.WIDE R16, R23, 0x4, R16 ;  /* 0x0000000417107825 */ /* 0x000fca00078e0210 */
[----:B0-----:R-:W-:Y:S01]  /*4a20*/  STG.E.128 desc[UR8][R16.64], R24 ;  /* 0x0000001810007986 */ /* 0x001fe2000c101d08 */
[----:B------:R-:W-:Y:S05]  /*4a30*/  EXIT ;  /* 0x000000000000794d */ /* 0x000fea0003800000 */
.L_x_80:
[----:B------:R-:W-:-:S00]  /*4a40*/  BRA `(.L_x_80) ;  /* 0xfffffffc00fc7947 */ /* 0x000fc0000383ffff */
[----:B------:R-:W-:-:S00]  /*4a50*/  NOP ;  /* 0x0000000000007918 */ /* 0x000fc00000000000 */
        /* <DEDUP_REMOVED lines=10> */
.L_x_81:


//--------------------- .nv.global.init           --------------------------
	.section	.nv.global.init,"aw",@progbits
.nv.global.init:
	.type		_$_str,@object
	.size		_$_str,(_$_str_$_2 - _$_str)
_$_str:
        /*0000*/ 	.byte	0x5f, 0x5f, 0x43, 0x55, 0x44, 0x41, 0x5f, 0x46, 0x54, 0x5a, 0x00
	.type		_$_str_$_2,@object
	.size		_$_str_$_2,(.L_1 - _$_str_$_2)
_$_str_$_2:
        /*000b*/ 	.byte	0x5f, 0x5f, 0x43, 0x55, 0x44, 0x41, 0x5f, 0x50, 0x52, 0x45, 0x43, 0x5f, 0x53, 0x51, 0x52, 0x54
        /*001b*/ 	.byte	0x00
.L_1:


//--------------------- .nv.shared.triton_poi_fused__native_batch_norm_legit_no_training_mul_softplus_tanh_8 --------------------------
	.section	.nv.shared.triton_poi_fused__native_batch_norm_legit_no_training_mul_softplus_tanh_8,"aw",@nobits
	.sectionflags	@""
	.align	16
	.zero		1024


//--------------------- .nv.constant0.triton_poi_fused__native_batch_norm_legit_no_training_mul_softplus_tanh_8 --------------------------
	.section	.nv.constant0.triton_poi_fused__native_batch_norm_legit_no_training_mul_softplus_tanh_8,"a",@progbits
	.sectionflags	@""
	.align	4
.nv.constant0.triton_poi_fused__native_batch_norm_legit_no_training_mul_softplus_tanh_8:
	.zero		584
